//
// Generated by NVIDIA NVVM Compiler
//
// Compiler Build ID: CL-36424714
// Cuda compilation tools, release 13.0, V13.0.88
// Based on NVVM 20.0.0
//

.version 9.0
.target sm_100
.address_size 64

	// .globl	_Z13pi_par_unrollILj512EEvidPd
.extern .shared .align 16 .b8 sum[];

.visible .entry _Z13pi_par_unrollILj512EEvidPd(
	.param .u32 _Z13pi_par_unrollILj512EEvidPd_param_0,
	.param .f64 _Z13pi_par_unrollILj512EEvidPd_param_1,
	.param .u64 .ptr .align 1 _Z13pi_par_unrollILj512EEvidPd_param_2
)
{
	.reg .pred 	%p<9>;
	.reg .b32 	%r<15>;
	.reg .b64 	%rd<4>;
	.reg .b64 	%fd<51>;

	ld.param.u32 	%r8, [_Z13pi_par_unrollILj512EEvidPd_param_0];
	ld.param.f64 	%fd7, [_Z13pi_par_unrollILj512EEvidPd_param_1];
	ld.param.u64 	%rd1, [_Z13pi_par_unrollILj512EEvidPd_param_2];
	mov.u32 	%r1, %tid.x;
	mov.u32 	%r9, %ctaid.x;
	shl.b32 	%r10, %r9, 10;
	or.b32  	%r14, %r10, %r1;
	shl.b32 	%r11, %r1, 3;
	mov.u32 	%r12, sum;
	add.s32 	%r3, %r12, %r11;
	mov.b64 	%rd2, 0;
	st.shared.u64 	[%r3], %rd2;
	bar.sync 	0;
	setp.ge.s32 	%p1, %r14, %r8;
	@%p1 bra 	$L__BB0_6;
	ld.shared.f64 	%fd49, [%r3];
	mov.u32 	%r13, %nctaid.x;
	shl.b32 	%r4, %r13, 10;
$L__BB0_2:
	cvt.rn.f64.s32 	%fd8, %r14;
	add.f64 	%fd9, %fd8, 0d3FE0000000000000;
	mul.f64 	%fd10, %fd7, %fd9;
	fma.rn.f64 	%fd11, %fd10, %fd10, 0d3FF0000000000000;
	mov.f64 	%fd12, 0d4010000000000000;
	div.rn.f64 	%fd50, %fd12, %fd11;
	add.s32 	%r6, %r14, 512;
	setp.ge.u32 	%p2, %r6, %r8;
	@%p2 bra 	$L__BB0_4;
	cvt.rn.f64.u32 	%fd13, %r6;
	add.f64 	%fd14, %fd13, 0d3FE0000000000000;
	mul.f64 	%fd15, %fd7, %fd14;
	fma.rn.f64 	%fd16, %fd15, %fd15, 0d3FF0000000000000;
	mov.f64 	%fd17, 0d4010000000000000;
	div.rn.f64 	%fd18, %fd17, %fd16;
	add.f64 	%fd50, %fd50, %fd18;
$L__BB0_4:
	add.f64 	%fd49, %fd50, %fd49;
	add.s32 	%r14, %r14, %r4;
	setp.lt.s32 	%p3, %r14, %r8;
	@%p3 bra 	$L__BB0_2;
	st.shared.f64 	[%r3], %fd49;
$L__BB0_6:
	bar.sync 	0;
	setp.gt.u32 	%p4, %r1, 255;
	@%p4 bra 	$L__BB0_8;
	ld.shared.f64 	%fd19, [%r3+2048];
	ld.shared.f64 	%fd20, [%r3];
	add.f64 	%fd21, %fd19, %fd20;
	st.shared.f64 	[%r3], %fd21;
$L__BB0_8:
	bar.sync 	0;
	setp.gt.u32 	%p5, %r1, 127;
	@%p5 bra 	$L__BB0_10;
	ld.shared.f64 	%fd22, [%r3+1024];
	ld.shared.f64 	%fd23, [%r3];
	add.f64 	%fd24, %fd22, %fd23;
	st.shared.f64 	[%r3], %fd24;
$L__BB0_10:
	bar.sync 	0;
	setp.gt.u32 	%p6, %r1, 63;
	@%p6 bra 	$L__BB0_12;
	ld.shared.f64 	%fd25, [%r3+512];
	ld.shared.f64 	%fd26, [%r3];
	add.f64 	%fd27, %fd25, %fd26;
	st.shared.f64 	[%r3], %fd27;
$L__BB0_12:
	bar.sync 	0;
	setp.gt.u32 	%p7, %r1, 31;
	@%p7 bra 	$L__BB0_15;
	ld.volatile.shared.f64 	%fd28, [%r3+256];
	ld.volatile.shared.f64 	%fd29, [%r3];
	add.f64 	%fd30, %fd28, %fd29;
	st.volatile.shared.f64 	[%r3], %fd30;
	ld.volatile.shared.f64 	%fd31, [%r3+128];
	ld.volatile.shared.f64 	%fd32, [%r3];
	add.f64 	%fd33, %fd31, %fd32;
	st.volatile.shared.f64 	[%r3], %fd33;
	ld.volatile.shared.f64 	%fd34, [%r3+64];
	ld.volatile.shared.f64 	%fd35, [%r3];
	add.f64 	%fd36, %fd34, %fd35;
	st.volatile.shared.f64 	[%r3], %fd36;
	ld.volatile.shared.f64 	%fd37, [%r3+32];
	ld.volatile.shared.f64 	%fd38, [%r3];
	add.f64 	%fd39, %fd37, %fd38;
	st.volatile.shared.f64 	[%r3], %fd39;
	ld.volatile.shared.f64 	%fd40, [%r3+16];
	ld.volatile.shared.f64 	%fd41, [%r3];
	add.f64 	%fd42, %fd40, %fd41;
	st.volatile.shared.f64 	[%r3], %fd42;
	ld.volatile.shared.f64 	%fd43, [%r3+8];
	ld.volatile.shared.f64 	%fd44, [%r3];
	add.f64 	%fd45, %fd43, %fd44;
	st.volatile.shared.f64 	[%r3], %fd45;
	setp.ne.s32 	%p8, %r1, 0;
	@%p8 bra 	$L__BB0_15;
	ld.shared.f64 	%fd46, [sum];
	mul.f64 	%fd47, %fd7, %fd46;
	cvta.to.global.u64 	%rd3, %rd1;
	atom.global.add.f64 	%fd48, [%rd3], %fd47;
$L__BB0_15:
	ret;

}
	// .globl	_Z13pi_par_unrollILj256EEvidPd
.visible .entry _Z13pi_par_unrollILj256EEvidPd(
	.param .u32 _Z13pi_par_unrollILj256EEvidPd_param_0,
	.param .f64 _Z13pi_par_unrollILj256EEvidPd_param_1,
	.param .u64 .ptr .align 1 _Z13pi_par_unrollILj256EEvidPd_param_2
)
{
	.reg .pred 	%p<8>;
	.reg .b32 	%r<15>;
	.reg .b64 	%rd<4>;
	.reg .b64 	%fd<48>;

	ld.param.u32 	%r8, [_Z13pi_par_unrollILj256EEvidPd_param_0];
	ld.param.f64 	%fd7, [_Z13pi_par_unrollILj256EEvidPd_param_1];
	ld.param.u64 	%rd1, [_Z13pi_par_unrollILj256EEvidPd_param_2];
	mov.u32 	%r1, %tid.x;
	mov.u32 	%r9, %ctaid.x;
	shl.b32 	%r10, %r9, 9;
	add.s32 	%r14, %r10, %r1;
	shl.b32 	%r11, %r1, 3;
	mov.u32 	%r12, sum;
	add.s32 	%r3, %r12, %r11;
	mov.b64 	%rd2, 0;
	st.shared.u64 	[%r3], %rd2;
	bar.sync 	0;
	setp.ge.s32 	%p1, %r14, %r8;
	@%p1 bra 	$L__BB1_6;
	ld.shared.f64 	%fd46, [%r3];
	mov.u32 	%r13, %nctaid.x;
	shl.b32 	%r4, %r13, 9;
$L__BB1_2:
	cvt.rn.f64.s32 	%fd8, %r14;
	add.f64 	%fd9, %fd8, 0d3FE0000000000000;
	mul.f64 	%fd10, %fd7, %fd9;
	fma.rn.f64 	%fd11, %fd10, %fd10, 0d3FF0000000000000;
	mov.f64 	%fd12, 0d4010000000000000;
	div.rn.f64 	%fd47, %fd12, %fd11;
	add.s32 	%r6, %r14, 256;
	setp.ge.u32 	%p2, %r6, %r8;
	@%p2 bra 	$L__BB1_4;
	cvt.rn.f64.u32 	%fd13, %r6;
	add.f64 	%fd14, %fd13, 0d3FE0000000000000;
	mul.f64 	%fd15, %fd7, %fd14;
	fma.rn.f64 	%fd16, %fd15, %fd15, 0d3FF0000000000000;
	mov.f64 	%fd17, 0d4010000000000000;
	div.rn.f64 	%fd18, %fd17, %fd16;
	add.f64 	%fd47, %fd47, %fd18;
$L__BB1_4:
	add.f64 	%fd46, %fd47, %fd46;
	add.s32 	%r14, %r14, %r4;
	setp.lt.s32 	%p3, %r14, %r8;
	@%p3 bra 	$L__BB1_2;
	st.shared.f64 	[%r3], %fd46;
$L__BB1_6:
	bar.sync 	0;
	setp.gt.u32 	%p4, %r1, 127;
	@%p4 bra 	$L__BB1_8;
	ld.shared.f64 	%fd19, [%r3+1024];
	ld.shared.f64 	%fd20, [%r3];
	add.f64 	%fd21, %fd19, %fd20;
	st.shared.f64 	[%r3], %fd21;
$L__BB1_8:
	bar.sync 	0;
	setp.gt.u32 	%p5, %r1, 63;
	@%p5 bra 	$L__BB1_10;
	ld.shared.f64 	%fd22, [%r3+512];
	ld.shared.f64 	%fd23, [%r3];
	add.f64 	%fd24, %fd22, %fd23;
	st.shared.f64 	[%r3], %fd24;
$L__BB1_10:
	bar.sync 	0;
	setp.gt.u32 	%p6, %r1, 31;
	@%p6 bra 	$L__BB1_13;
	ld.volatile.shared.f64 	%fd25, [%r3+256];
	ld.volatile.shared.f64 	%fd26, [%r3];
	add.f64 	%fd27, %fd25, %fd26;
	st.volatile.shared.f64 	[%r3], %fd27;
	ld.volatile.shared.f64 	%fd28, [%r3+128];
	ld.volatile.shared.f64 	%fd29, [%r3];
	add.f64 	%fd30, %fd28, %fd29;
	st.volatile.shared.f64 	[%r3], %fd30;
	ld.volatile.shared.f64 	%fd31, [%r3+64];
	ld.volatile.shared.f64 	%fd32, [%r3];
	add.f64 	%fd33, %fd31, %fd32;
	st.volatile.shared.f64 	[%r3], %fd33;
	ld.volatile.shared.f64 	%fd34, [%r3+32];
	ld.volatile.shared.f64 	%fd35, [%r3];
	add.f64 	%fd36, %fd34, %fd35;
	st.volatile.shared.f64 	[%r3], %fd36;
	ld.volatile.shared.f64 	%fd37, [%r3+16];
	ld.volatile.shared.f64 	%fd38, [%r3];
	add.f64 	%fd39, %fd37, %fd38;
	st.volatile.shared.f64 	[%r3], %fd39;
	ld.volatile.shared.f64 	%fd40, [%r3+8];
	ld.volatile.shared.f64 	%fd41, [%r3];
	add.f64 	%fd42, %fd40, %fd41;
	st.volatile.shared.f64 	[%r3], %fd42;
	setp.ne.s32 	%p7, %r1, 0;
	@%p7 bra 	$L__BB1_13;
	ld.shared.f64 	%fd43, [sum];
	mul.f64 	%fd44, %fd7, %fd43;
	cvta.to.global.u64 	%rd3, %rd1;
	atom.global.add.f64 	%fd45, [%rd3], %fd44;
$L__BB1_13:
	ret;

}
	// .globl	_Z13pi_par_unrollILj128EEvidPd
.visible .entry _Z13pi_par_unrollILj128EEvidPd(
	.param .u32 _Z13pi_par_unrollILj128EEvidPd_param_0,
	.param .f64 _Z13pi_par_unrollILj128EEvidPd_param_1,
	.param .u64 .ptr .align 1 _Z13pi_par_unrollILj128EEvidPd_param_2
)
{
	.reg .pred 	%p<7>;
	.reg .b32 	%r<15>;
	.reg .b64 	%rd<4>;
	.reg .b64 	%fd<45>;

	ld.param.u32 	%r8, [_Z13pi_par_unrollILj128EEvidPd_param_0];
	ld.param.f64 	%fd7, [_Z13pi_par_unrollILj128EEvidPd_param_1];
	ld.param.u64 	%rd1, [_Z13pi_par_unrollILj128EEvidPd_param_2];
	mov.u32 	%r1, %tid.x;
	mov.u32 	%r9, %ctaid.x;
	shl.b32 	%r10, %r9, 8;
	add.s32 	%r14, %r10, %r1;
	shl.b32 	%r11, %r1, 3;
	mov.u32 	%r12, sum;
	add.s32 	%r3, %r12, %r11;
	mov.b64 	%rd2, 0;
	st.shared.u64 	[%r3], %rd2;
	bar.sync 	0;
	setp.ge.s32 	%p1, %r14, %r8;
	@%p1 bra 	$L__BB2_6;
	ld.shared.f64 	%fd43, [%r3];
	mov.u32 	%r13, %nctaid.x;
	shl.b32 	%r4, %r13, 8;
$L__BB2_2:
	cvt.rn.f64.s32 	%fd8, %r14;
	add.f64 	%fd9, %fd8, 0d3FE0000000000000;
	mul.f64 	%fd10, %fd7, %fd9;
	fma.rn.f64 	%fd11, %fd10, %fd10, 0d3FF0000000000000;
	mov.f64 	%fd12, 0d4010000000000000;
	div.rn.f64 	%fd44, %fd12, %fd11;
	add.s32 	%r6, %r14, 128;
	setp.ge.u32 	%p2, %r6, %r8;
	@%p2 bra 	$L__BB2_4;
	cvt.rn.f64.u32 	%fd13, %r6;
	add.f64 	%fd14, %fd13, 0d3FE0000000000000;
	mul.f64 	%fd15, %fd7, %fd14;
	fma.rn.f64 	%fd16, %fd15, %fd15, 0d3FF0000000000000;
	mov.f64 	%fd17, 0d4010000000000000;
	div.rn.f64 	%fd18, %fd17, %fd16;
	add.f64 	%fd44, %fd44, %fd18;
$L__BB2_4:
	add.f64 	%fd43, %fd44, %fd43;
	add.s32 	%r14, %r14, %r4;
	setp.lt.s32 	%p3, %r14, %r8;
	@%p3 bra 	$L__BB2_2;
	st.shared.f64 	[%r3], %fd43;
$L__BB2_6:
	bar.sync 	0;
	setp.gt.u32 	%p4, %r1, 63;
	@%p4 bra 	$L__BB2_8;
	ld.shared.f64 	%fd19, [%r3+512];
	ld.shared.f64 	%fd20, [%r3];
	add.f64 	%fd21, %fd19, %fd20;
	st.shared.f64 	[%r3], %fd21;
$L__BB2_8:
	bar.sync 	0;
	setp.gt.u32 	%p5, %r1, 31;
	@%p5 bra 	$L__BB2_11;
	ld.volatile.shared.f64 	%fd22, [%r3+256];
	ld.volatile.shared.f64 	%fd23, [%r3];
	add.f64 	%fd24, %fd22, %fd23;
	st.volatile.shared.f64 	[%r3], %fd24;
	ld.volatile.shared.f64 	%fd25, [%r3+128];
	ld.volatile.shared.f64 	%fd26, [%r3];
	add.f64 	%fd27, %fd25, %fd26;
	st.volatile.shared.f64 	[%r3], %fd27;
	ld.volatile.shared.f64 	%fd28, [%r3+64];
	ld.volatile.shared.f64 	%fd29, [%r3];
	add.f64 	%fd30, %fd28, %fd29;
	st.volatile.shared.f64 	[%r3], %fd30;
	ld.volatile.shared.f64 	%fd31, [%r3+32];
	ld.volatile.shared.f64 	%fd32, [%r3];
	add.f64 	%fd33, %fd31, %fd32;
	st.volatile.shared.f64 	[%r3], %fd33;
	ld.volatile.shared.f64 	%fd34, [%r3+16];
	ld.volatile.shared.f64 	%fd35, [%r3];
	add.f64 	%fd36, %fd34, %fd35;
	st.volatile.shared.f64 	[%r3], %fd36;
	ld.volatile.shared.f64 	%fd37, [%r3+8];
	ld.volatile.shared.f64 	%fd38, [%r3];
	add.f64 	%fd39, %fd37, %fd38;
	st.volatile.shared.f64 	[%r3], %fd39;
	setp.ne.s32 	%p6, %r1, 0;
	@%p6 bra 	$L__BB2_11;
	ld.shared.f64 	%fd40, [sum];
	mul.f64 	%fd41, %fd7, %fd40;
	cvta.to.global.u64 	%rd3, %rd1;
	atom.global.add.f64 	%fd42, [%rd3], %fd41;
$L__BB2_11:
	ret;

}
	// .globl	_Z13pi_par_unrollILj64EEvidPd
.visible .entry _Z13pi_par_unrollILj64EEvidPd(
	.param .u32 _Z13pi_par_unrollILj64EEvidPd_param_0,
	.param .f64 _Z13pi_par_unrollILj64EEvidPd_param_1,
	.param .u64 .ptr .align 1 _Z13pi_par_unrollILj64EEvidPd_param_2
)
{
	.reg .pred 	%p<6>;
	.reg .b32 	%r<15>;
	.reg .b64 	%rd<4>;
	.reg .b64 	%fd<42>;

	ld.param.u32 	%r8, [_Z13pi_par_unrollILj64EEvidPd_param_0];
	ld.param.f64 	%fd7, [_Z13pi_par_unrollILj64EEvidPd_param_1];
	ld.param.u64 	%rd1, [_Z13pi_par_unrollILj64EEvidPd_param_2];
	mov.u32 	%r1, %tid.x;
	mov.u32 	%r9, %ctaid.x;
	shl.b32 	%r10, %r9, 7;
	add.s32 	%r14, %r10, %r1;
	shl.b32 	%r11, %r1, 3;
	mov.u32 	%r12, sum;
	add.s32 	%r3, %r12, %r11;
	mov.b64 	%rd2, 0;
	st.shared.u64 	[%r3], %rd2;
	bar.sync 	0;
	setp.ge.s32 	%p1, %r14, %r8;
	@%p1 bra 	$L__BB3_6;
	ld.shared.f64 	%fd40, [%r3];
	mov.u32 	%r13, %nctaid.x;
	shl.b32 	%r4, %r13, 7;
$L__BB3_2:
	cvt.rn.f64.s32 	%fd8, %r14;
	add.f64 	%fd9, %fd8, 0d3FE0000000000000;
	mul.f64 	%fd10, %fd7, %fd9;
	fma.rn.f64 	%fd11, %fd10, %fd10, 0d3FF0000000000000;
	mov.f64 	%fd12, 0d4010000000000000;
	div.rn.f64 	%fd41, %fd12, %fd11;
	add.s32 	%r6, %r14, 64;
	setp.ge.u32 	%p2, %r6, %r8;
	@%p2 bra 	$L__BB3_4;
	cvt.rn.f64.u32 	%fd13, %r6;
	add.f64 	%fd14, %fd13, 0d3FE0000000000000;
	mul.f64 	%fd15, %fd7, %fd14;
	fma.rn.f64 	%fd16, %fd15, %fd15, 0d3FF0000000000000;
	mov.f64 	%fd17, 0d4010000000000000;
	div.rn.f64 	%fd18, %fd17, %fd16;
	add.f64 	%fd41, %fd41, %fd18;
$L__BB3_4:
	add.f64 	%fd40, %fd41, %fd40;
	add.s32 	%r14, %r14, %r4;
	setp.lt.s32 	%p3, %r14, %r8;
	@%p3 bra 	$L__BB3_2;
	st.shared.f64 	[%r3], %fd40;
$L__BB3_6:
	bar.sync 	0;
	setp.gt.u32 	%p4, %r1, 31;
	@%p4 bra 	$L__BB3_9;
	ld.volatile.shared.f64 	%fd19, [%r3+256];
	ld.volatile.shared.f64 	%fd20, [%r3];
	add.f64 	%fd21, %fd19, %fd20;
	st.volatile.shared.f64 	[%r3], %fd21;
	ld.volatile.shared.f64 	%fd22, [%r3+128];
	ld.volatile.shared.f64 	%fd23, [%r3];
	add.f64 	%fd24, %fd22, %fd23;
	st.volatile.shared.f64 	[%r3], %fd24;
	ld.volatile.shared.f64 	%fd25, [%r3+64];
	ld.volatile.shared.f64 	%fd26, [%r3];
	add.f64 	%fd27, %fd25, %fd26;
	st.volatile.shared.f64 	[%r3], %fd27;
	ld.volatile.shared.f64 	%fd28, [%r3+32];
	ld.volatile.shared.f64 	%fd29, [%r3];
	add.f64 	%fd30, %fd28, %fd29;
	st.volatile.shared.f64 	[%r3], %fd30;
	ld.volatile.shared.f64 	%fd31, [%r3+16];
	ld.volatile.shared.f64 	%fd32, [%r3];
	add.f64 	%fd33, %fd31, %fd32;
	st.volatile.shared.f64 	[%r3], %fd33;
	ld.volatile.shared.f64 	%fd34, [%r3+8];
	ld.volatile.shared.f64 	%fd35, [%r3];
	add.f64 	%fd36, %fd34, %fd35;
	st.volatile.shared.f64 	[%r3], %fd36;
	setp.ne.s32 	%p5, %r1, 0;
	@%p5 bra 	$L__BB3_9;
	ld.shared.f64 	%fd37, [sum];
	mul.f64 	%fd38, %fd7, %fd37;
	cvta.to.global.u64 	%rd3, %rd1;
	atom.global.add.f64 	%fd39, [%rd3], %fd38;
$L__BB3_9:
	ret;

}
	// .globl	_Z13pi_par_unrollILj32EEvidPd
.visible .entry _Z13pi_par_unrollILj32EEvidPd(
	.param .u32 _Z13pi_par_unrollILj32EEvidPd_param_0,
	.param .f64 _Z13pi_par_unrollILj32EEvidPd_param_1,
	.param .u64 .ptr .align 1 _Z13pi_par_unrollILj32EEvidPd_param_2
)
{
	.reg .pred 	%p<6>;
	.reg .b32 	%r<15>;
	.reg .b64 	%rd<4>;
	.reg .b64 	%fd<39>;

	ld.param.u32 	%r8, [_Z13pi_par_unrollILj32EEvidPd_param_0];
	ld.param.f64 	%fd7, [_Z13pi_par_unrollILj32EEvidPd_param_1];
	ld.param.u64 	%rd1, [_Z13pi_par_unrollILj32EEvidPd_param_2];
	mov.u32 	%r1, %tid.x;
	mov.u32 	%r9, %ctaid.x;
	shl.b32 	%r10, %r9, 6;
	add.s32 	%r14, %r10, %r1;
	shl.b32 	%r11, %r1, 3;
	mov.u32 	%r12, sum;
	add.s32 	%r3, %r12, %r11;
	mov.b64 	%rd2, 0;
	st.shared.u64 	[%r3], %rd2;
	bar.sync 	0;
	setp.ge.s32 	%p1, %r14, %r8;
	@%p1 bra 	$L__BB4_6;
	ld.shared.f64 	%fd37, [%r3];
	mov.u32 	%r13, %nctaid.x;
	shl.b32 	%r4, %r13, 6;
$L__BB4_2:
	cvt.rn.f64.s32 	%fd8, %r14;
	add.f64 	%fd9, %fd8, 0d3FE0000000000000;
	mul.f64 	%fd10, %fd7, %fd9;
	fma.rn.f64 	%fd11, %fd10, %fd10, 0d3FF0000000000000;
	mov.f64 	%fd12, 0d4010000000000000;
	div.rn.f64 	%fd38, %fd12, %fd11;
	add.s32 	%r6, %r14, 32;
	setp.ge.u32 	%p2, %r6, %r8;
	@%p2 bra 	$L__BB4_4;
	cvt.rn.f64.u32 	%fd13, %r6;
	add.f64 	%fd14, %fd13, 0d3FE0000000000000;
	mul.f64 	%fd15, %fd7, %fd14;
	fma.rn.f64 	%fd16, %fd15, %fd15, 0d3FF0000000000000;
	mov.f64 	%fd17, 0d4010000000000000;
	div.rn.f64 	%fd18, %fd17, %fd16;
	add.f64 	%fd38, %fd38, %fd18;
$L__BB4_4:
	add.f64 	%fd37, %fd38, %fd37;
	add.s32 	%r14, %r14, %r4;
	setp.lt.s32 	%p3, %r14, %r8;
	@%p3 bra 	$L__BB4_2;
	st.shared.f64 	[%r3], %fd37;
$L__BB4_6:
	bar.sync 	0;
	setp.gt.u32 	%p4, %r1, 31;
	@%p4 bra 	$L__BB4_9;
	ld.volatile.shared.f64 	%fd19, [%r3+128];
	ld.volatile.shared.f64 	%fd20, [%r3];
	add.f64 	%fd21, %fd19, %fd20;
	st.volatile.shared.f64 	[%r3], %fd21;
	ld.volatile.shared.f64 	%fd22, [%r3+64];
	ld.volatile.shared.f64 	%fd23, [%r3];
	add.f64 	%fd24, %fd22, %fd23;
	st.volatile.shared.f64 	[%r3], %fd24;
	ld.volatile.shared.f64 	%fd25, [%r3+32];
	ld.volatile.shared.f64 	%fd26, [%r3];
	add.f64 	%fd27, %fd25, %fd26;
	st.volatile.shared.f64 	[%r3], %fd27;
	ld.volatile.shared.f64 	%fd28, [%r3+16];
	ld.volatile.shared.f64 	%fd29, [%r3];
	add.f64 	%fd30, %fd28, %fd29;
	st.volatile.shared.f64 	[%r3], %fd30;
	ld.volatile.shared.f64 	%fd31, [%r3+8];
	ld.volatile.shared.f64 	%fd32, [%r3];
	add.f64 	%fd33, %fd31, %fd32;
	st.volatile.shared.f64 	[%r3], %fd33;
	setp.ne.s32 	%p5, %r1, 0;
	@%p5 bra 	$L__BB4_9;
	ld.shared.f64 	%fd34, [sum];
	mul.f64 	%fd35, %fd7, %fd34;
	cvta.to.global.u64 	%rd3, %rd1;
	atom.global.add.f64 	%fd36, [%rd3], %fd35;
$L__BB4_9:
	ret;

}
	// .globl	_Z13pi_par_unrollILj16EEvidPd
.visible .entry _Z13pi_par_unrollILj16EEvidPd(
	.param .u32 _Z13pi_par_unrollILj16EEvidPd_param_0,
	.param .f64 _Z13pi_par_unrollILj16EEvidPd_param_1,
	.param .u64 .ptr .align 1 _Z13pi_par_unrollILj16EEvidPd_param_2
)
{
	.reg .pred 	%p<6>;
	.reg .b32 	%r<15>;
	.reg .b64 	%rd<4>;
	.reg .b64 	%fd<36>;

	ld.param.u32 	%r8, [_Z13pi_par_unrollILj16EEvidPd_param_0];
	ld.param.f64 	%fd7, [_Z13pi_par_unrollILj16EEvidPd_param_1];
	ld.param.u64 	%rd1, [_Z13pi_par_unrollILj16EEvidPd_param_2];
	mov.u32 	%r1, %tid.x;
	mov.u32 	%r9, %ctaid.x;
	shl.b32 	%r10, %r9, 5;
	add.s32 	%r14, %r10, %r1;
	shl.b32 	%r11, %r1, 3;
	mov.u32 	%r12, sum;
	add.s32 	%r3, %r12, %r11;
	mov.b64 	%rd2, 0;
	st.shared.u64 	[%r3], %rd2;
	bar.sync 	0;
	setp.ge.s32 	%p1, %r14, %r8;
	@%p1 bra 	$L__BB5_6;
	ld.shared.f64 	%fd34, [%r3];
	mov.u32 	%r13, %nctaid.x;
	shl.b32 	%r4, %r13, 5;
$L__BB5_2:
	cvt.rn.f64.s32 	%fd8, %r14;
	add.f64 	%fd9, %fd8, 0d3FE0000000000000;
	mul.f64 	%fd10, %fd7, %fd9;
	fma.rn.f64 	%fd11, %fd10, %fd10, 0d3FF0000000000000;
	mov.f64 	%fd12, 0d4010000000000000;
	div.rn.f64 	%fd35, %fd12, %fd11;
	add.s32 	%r6, %r14, 16;
	setp.ge.u32 	%p2, %r6, %r8;
	@%p2 bra 	$L__BB5_4;
	cvt.rn.f64.u32 	%fd13, %r6;
	add.f64 	%fd14, %fd13, 0d3FE0000000000000;
	mul.f64 	%fd15, %fd7, %fd14;
	fma.rn.f64 	%fd16, %fd15, %fd15, 0d3FF0000000000000;
	mov.f64 	%fd17, 0d4010000000000000;
	div.rn.f64 	%fd18, %fd17, %fd16;
	add.f64 	%fd35, %fd35, %fd18;
$L__BB5_4:
	add.f64 	%fd34, %fd35, %fd34;
	add.s32 	%r14, %r14, %r4;
	setp.lt.s32 	%p3, %r14, %r8;
	@%p3 bra 	$L__BB5_2;
	st.shared.f64 	[%r3], %fd34;
$L__BB5_6:
	bar.sync 	0;
	setp.gt.u32 	%p4, %r1, 31;
	@%p4 bra 	$L__BB5_9;
	ld.volatile.shared.f64 	%fd19, [%r3+64];
	ld.volatile.shared.f64 	%fd20, [%r3];
	add.f64 	%fd21, %fd19, %fd20;
	st.volatile.shared.f64 	[%r3], %fd21;
	ld.volatile.shared.f64 	%fd22, [%r3+32];
	ld.volatile.shared.f64 	%fd23, [%r3];
	add.f64 	%fd24, %fd22, %fd23;
	st.volatile.shared.f64 	[%r3], %fd24;
	ld.volatile.shared.f64 	%fd25, [%r3+16];
	ld.volatile.shared.f64 	%fd26, [%r3];
	add.f64 	%fd27, %fd25, %fd26;
	st.volatile.shared.f64 	[%r3], %fd27;
	ld.volatile.shared.f64 	%fd28, [%r3+8];
	ld.volatile.shared.f64 	%fd29, [%r3];
	add.f64 	%fd30, %fd28, %fd29;
	st.volatile.shared.f64 	[%r3], %fd30;
	setp.ne.s32 	%p5, %r1, 0;
	@%p5 bra 	$L__BB5_9;
	ld.shared.f64 	%fd31, [sum];
	mul.f64 	%fd32, %fd7, %fd31;
	cvta.to.global.u64 	%rd3, %rd1;
	atom.global.add.f64 	%fd33, [%rd3], %fd32;
$L__BB5_9:
	ret;

}
	// .globl	_Z13pi_par_unrollILj8EEvidPd
.visible .entry _Z13pi_par_unrollILj8EEvidPd(
	.param .u32 _Z13pi_par_unrollILj8EEvidPd_param_0,
	.param .f64 _Z13pi_par_unrollILj8EEvidPd_param_1,
	.param .u64 .ptr .align 1 _Z13pi_par_unrollILj8EEvidPd_param_2
)
{
	.reg .pred 	%p<6>;
	.reg .b32 	%r<15>;
	.reg .b64 	%rd<4>;
	.reg .b64 	%fd<33>;

	ld.param.u32 	%r8, [_Z13pi_par_unrollILj8EEvidPd_param_0];
	ld.param.f64 	%fd7, [_Z13pi_par_unrollILj8EEvidPd_param_1];
	ld.param.u64 	%rd1, [_Z13pi_par_unrollILj8EEvidPd_param_2];
	mov.u32 	%r1, %tid.x;
	mov.u32 	%r9, %ctaid.x;
	shl.b32 	%r10, %r9, 4;
	add.s32 	%r14, %r10, %r1;
	shl.b32 	%r11, %r1, 3;
	mov.u32 	%r12, sum;
	add.s32 	%r3, %r12, %r11;
	mov.b64 	%rd2, 0;
	st.shared.u64 	[%r3], %rd2;
	bar.sync 	0;
	setp.ge.s32 	%p1, %r14, %r8;
	@%p1 bra 	$L__BB6_6;
	ld.shared.f64 	%fd31, [%r3];
	mov.u32 	%r13, %nctaid.x;
	shl.b32 	%r4, %r13, 4;
$L__BB6_2:
	cvt.rn.f64.s32 	%fd8, %r14;
	add.f64 	%fd9, %fd8, 0d3FE0000000000000;
	mul.f64 	%fd10, %fd7, %fd9;
	fma.rn.f64 	%fd11, %fd10, %fd10, 0d3FF0000000000000;
	mov.f64 	%fd12, 0d4010000000000000;
	div.rn.f64 	%fd32, %fd12, %fd11;
	add.s32 	%r6, %r14, 8;
	setp.ge.u32 	%p2, %r6, %r8;
	@%p2 bra 	$L__BB6_4;
	cvt.rn.f64.u32 	%fd13, %r6;
	add.f64 	%fd14, %fd13, 0d3FE0000000000000;
	mul.f64 	%fd15, %fd7, %fd14;
	fma.rn.f64 	%fd16, %fd15, %fd15, 0d3FF0000000000000;
	mov.f64 	%fd17, 0d4010000000000000;
	div.rn.f64 	%fd18, %fd17, %fd16;
	add.f64 	%fd32, %fd32, %fd18;
$L__BB6_4:
	add.f64 	%fd31, %fd32, %fd31;
	add.s32 	%r14, %r14, %r4;
	setp.lt.s32 	%p3, %r14, %r8;
	@%p3 bra 	$L__BB6_2;
	st.shared.f64 	[%r3], %fd31;
$L__BB6_6:
	bar.sync 	0;
	setp.gt.u32 	%p4, %r1, 31;
	@%p4 bra 	$L__BB6_9;
	ld.volatile.shared.f64 	%fd19, [%r3+32];
	ld.volatile.shared.f64 	%fd20, [%r3];
	add.f64 	%fd21, %fd19, %fd20;
	st.volatile.shared.f64 	[%r3], %fd21;
	ld.volatile.shared.f64 	%fd22, [%r3+16];
	ld.volatile.shared.f64 	%fd23, [%r3];
	add.f64 	%fd24, %fd22, %fd23;
	st.volatile.shared.f64 	[%r3], %fd24;
	ld.volatile.shared.f64 	%fd25, [%r3+8];
	ld.volatile.shared.f64 	%fd26, [%r3];
	add.f64 	%fd27, %fd25, %fd26;
	st.volatile.shared.f64 	[%r3], %fd27;
	setp.ne.s32 	%p5, %r1, 0;
	@%p5 bra 	$L__BB6_9;
	ld.shared.f64 	%fd28, [sum];
	mul.f64 	%fd29, %fd7, %fd28;
	cvta.to.global.u64 	%rd3, %rd1;
	atom.global.add.f64 	%fd30, [%rd3], %fd29;
$L__BB6_9:
	ret;

}
	// .globl	_Z13pi_par_unrollILj4EEvidPd
.visible .entry _Z13pi_par_unrollILj4EEvidPd(
	.param .u32 _Z13pi_par_unrollILj4EEvidPd_param_0,
	.param .f64 _Z13pi_par_unrollILj4EEvidPd_param_1,
	.param .u64 .ptr .align 1 _Z13pi_par_unrollILj4EEvidPd_param_2
)
{
	.reg .pred 	%p<6>;
	.reg .b32 	%r<15>;
	.reg .b64 	%rd<4>;
	.reg .b64 	%fd<30>;

	ld.param.u32 	%r8, [_Z13pi_par_unrollILj4EEvidPd_param_0];
	ld.param.f64 	%fd7, [_Z13pi_par_unrollILj4EEvidPd_param_1];
	ld.param.u64 	%rd1, [_Z13pi_par_unrollILj4EEvidPd_param_2];
	mov.u32 	%r1, %tid.x;
	mov.u32 	%r9, %ctaid.x;
	shl.b32 	%r10, %r9, 3;
	add.s32 	%r14, %r10, %r1;
	shl.b32 	%r11, %r1, 3;
	mov.u32 	%r12, sum;
	add.s32 	%r3, %r12, %r11;
	mov.b64 	%rd2, 0;
	st.shared.u64 	[%r3], %rd2;
	bar.sync 	0;
	setp.ge.s32 	%p1, %r14, %r8;
	@%p1 bra 	$L__BB7_6;
	ld.shared.f64 	%fd28, [%r3];
	mov.u32 	%r13, %nctaid.x;
	shl.b32 	%r4, %r13, 3;
$L__BB7_2:
	cvt.rn.f64.s32 	%fd8, %r14;
	add.f64 	%fd9, %fd8, 0d3FE0000000000000;
	mul.f64 	%fd10, %fd7, %fd9;
	fma.rn.f64 	%fd11, %fd10, %fd10, 0d3FF0000000000000;
	mov.f64 	%fd12, 0d4010000000000000;
	div.rn.f64 	%fd29, %fd12, %fd11;
	add.s32 	%r6, %r14, 4;
	setp.ge.u32 	%p2, %r6, %r8;
	@%p2 bra 	$L__BB7_4;
	cvt.rn.f64.u32 	%fd13, %r6;
	add.f64 	%fd14, %fd13, 0d3FE0000000000000;
	mul.f64 	%fd15, %fd7, %fd14;
	fma.rn.f64 	%fd16, %fd15, %fd15, 0d3FF0000000000000;
	mov.f64 	%fd17, 0d4010000000000000;
	div.rn.f64 	%fd18, %fd17, %fd16;
	add.f64 	%fd29, %fd29, %fd18;
$L__BB7_4:
	add.f64 	%fd28, %fd29, %fd28;
	add.s32 	%r14, %r14, %r4;
	setp.lt.s32 	%p3, %r14, %r8;
	@%p3 bra 	$L__BB7_2;
	st.shared.f64 	[%r3], %fd28;
$L__BB7_6:
	bar.sync 	0;
	setp.gt.u32 	%p4, %r1, 31;
	@%p4 bra 	$L__BB7_9;
	ld.volatile.shared.f64 	%fd19, [%r3+16];
	ld.volatile.shared.f64 	%fd20, [%r3];
	add.f64 	%fd21, %fd19, %fd20;
	st.volatile.shared.f64 	[%r3], %fd21;
	ld.volatile.shared.f64 	%fd22, [%r3+8];
	ld.volatile.shared.f64 	%fd23, [%r3];
	add.f64 	%fd24, %fd22, %fd23;
	st.volatile.shared.f64 	[%r3], %fd24;
	setp.ne.s32 	%p5, %r1, 0;
	@%p5 bra 	$L__BB7_9;
	ld.shared.f64 	%fd25, [sum];
	mul.f64 	%fd26, %fd7, %fd25;
	cvta.to.global.u64 	%rd3, %rd1;
	atom.global.add.f64 	%fd27, [%rd3], %fd26;
$L__BB7_9:
	ret;

}
	// .globl	_Z13pi_par_unrollILj2EEvidPd
.visible .entry _Z13pi_par_unrollILj2EEvidPd(
	.param .u32 _Z13pi_par_unrollILj2EEvidPd_param_0,
	.param .f64 _Z13pi_par_unrollILj2EEvidPd_param_1,
	.param .u64 .ptr .align 1 _Z13pi_par_unrollILj2EEvidPd_param_2
)
{
	.reg .pred 	%p<6>;
	.reg .b32 	%r<15>;
	.reg .b64 	%rd<4>;
	.reg .b64 	%fd<27>;

	ld.param.u32 	%r8, [_Z13pi_par_unrollILj2EEvidPd_param_0];
	ld.param.f64 	%fd7, [_Z13pi_par_unrollILj2EEvidPd_param_1];
	ld.param.u64 	%rd1, [_Z13pi_par_unrollILj2EEvidPd_param_2];
	mov.u32 	%r1, %tid.x;
	mov.u32 	%r9, %ctaid.x;
	shl.b32 	%r10, %r9, 2;
	add.s32 	%r14, %r10, %r1;
	shl.b32 	%r11, %r1, 3;
	mov.u32 	%r12, sum;
	add.s32 	%r3, %r12, %r11;
	mov.b64 	%rd2, 0;
	st.shared.u64 	[%r3], %rd2;
	bar.sync 	0;
	setp.ge.s32 	%p1, %r14, %r8;
	@%p1 bra 	$L__BB8_6;
	ld.shared.f64 	%fd25, [%r3];
	mov.u32 	%r13, %nctaid.x;
	shl.b32 	%r4, %r13, 2;
$L__BB8_2:
	cvt.rn.f64.s32 	%fd8, %r14;
	add.f64 	%fd9, %fd8, 0d3FE0000000000000;
	mul.f64 	%fd10, %fd7, %fd9;
	fma.rn.f64 	%fd11, %fd10, %fd10, 0d3FF0000000000000;
	mov.f64 	%fd12, 0d4010000000000000;
	div.rn.f64 	%fd26, %fd12, %fd11;
	add.s32 	%r6, %r14, 2;
	setp.ge.u32 	%p2, %r6, %r8;
	@%p2 bra 	$L__BB8_4;
	cvt.rn.f64.u32 	%fd13, %r6;
	add.f64 	%fd14, %fd13, 0d3FE0000000000000;
	mul.f64 	%fd15, %fd7, %fd14;
	fma.rn.f64 	%fd16, %fd15, %fd15, 0d3FF0000000000000;
	mov.f64 	%fd17, 0d4010000000000000;
	div.rn.f64 	%fd18, %fd17, %fd16;
	add.f64 	%fd26, %fd26, %fd18;
$L__BB8_4:
	add.f64 	%fd25, %fd26, %fd25;
	add.s32 	%r14, %r14, %r4;
	setp.lt.s32 	%p3, %r14, %r8;
	@%p3 bra 	$L__BB8_2;
	st.shared.f64 	[%r3], %fd25;
$L__BB8_6:
	bar.sync 	0;
	setp.gt.u32 	%p4, %r1, 31;
	@%p4 bra 	$L__BB8_9;
	ld.volatile.shared.f64 	%fd19, [%r3+8];
	ld.volatile.shared.f64 	%fd20, [%r3];
	add.f64 	%fd21, %fd19, %fd20;
	st.volatile.shared.f64 	[%r3], %fd21;
	setp.ne.s32 	%p5, %r1, 0;
	@%p5 bra 	$L__BB8_9;
	ld.shared.f64 	%fd22, [sum];
	mul.f64 	%fd23, %fd7, %fd22;
	cvta.to.global.u64 	%rd3, %rd1;
	atom.global.add.f64 	%fd24, [%rd3], %fd23;
$L__BB8_9:
	ret;

}
	// .globl	_Z13pi_par_unrollILj1EEvidPd
.visible .entry _Z13pi_par_unrollILj1EEvidPd(
	.param .u32 _Z13pi_par_unrollILj1EEvidPd_param_0,
	.param .f64 _Z13pi_par_unrollILj1EEvidPd_param_1,
	.param .u64 .ptr .align 1 _Z13pi_par_unrollILj1EEvidPd_param_2
)
{
	.reg .pred 	%p<5>;
	.reg .b32 	%r<15>;
	.reg .b64 	%rd<4>;
	.reg .b64 	%fd<24>;

	ld.param.u32 	%r8, [_Z13pi_par_unrollILj1EEvidPd_param_0];
	ld.param.f64 	%fd7, [_Z13pi_par_unrollILj1EEvidPd_param_1];
	ld.param.u64 	%rd1, [_Z13pi_par_unrollILj1EEvidPd_param_2];
	mov.u32 	%r1, %tid.x;
	mov.u32 	%r9, %ctaid.x;
	shl.b32 	%r10, %r9, 1;
	add.s32 	%r14, %r10, %r1;
	shl.b32 	%r11, %r1, 3;
	mov.u32 	%r12, sum;
	add.s32 	%r3, %r12, %r11;
	mov.b64 	%rd2, 0;
	st.shared.u64 	[%r3], %rd2;
	bar.sync 	0;
	setp.ge.s32 	%p1, %r14, %r8;
	@%p1 bra 	$L__BB9_6;
	ld.shared.f64 	%fd22, [%r3];
	mov.u32 	%r13, %nctaid.x;
	shl.b32 	%r4, %r13, 1;
$L__BB9_2:
	cvt.rn.f64.s32 	%fd8, %r14;
	add.f64 	%fd9, %fd8, 0d3FE0000000000000;
	mul.f64 	%fd10, %fd7, %fd9;
	fma.rn.f64 	%fd11, %fd10, %fd10, 0d3FF0000000000000;
	mov.f64 	%fd12, 0d4010000000000000;
	div.rn.f64 	%fd23, %fd12, %fd11;
	add.s32 	%r6, %r14, 1;
	setp.ge.u32 	%p2, %r6, %r8;
	@%p2 bra 	$L__BB9_4;
	cvt.rn.f64.u32 	%fd13, %r6;
	add.f64 	%fd14, %fd13, 0d3FE0000000000000;
	mul.f64 	%fd15, %fd7, %fd14;
	fma.rn.f64 	%fd16, %fd15, %fd15, 0d3FF0000000000000;
	mov.f64 	%fd17, 0d4010000000000000;
	div.rn.f64 	%fd18, %fd17, %fd16;
	add.f64 	%fd23, %fd23, %fd18;
$L__BB9_4:
	add.f64 	%fd22, %fd23, %fd22;
	add.s32 	%r14, %r14, %r4;
	setp.lt.s32 	%p3, %r14, %r8;
	@%p3 bra 	$L__BB9_2;
	st.shared.f64 	[%r3], %fd22;
$L__BB9_6:
	bar.sync 	0;
	setp.ne.s32 	%p4, %r1, 0;
	@%p4 bra 	$L__BB9_8;
	ld.shared.f64 	%fd19, [sum];
	mul.f64 	%fd20, %fd7, %fd19;
	cvta.to.global.u64 	%rd3, %rd1;
	atom.global.add.f64 	%fd21, [%rd3], %fd20;
$L__BB9_8:
	ret;

}


// ===== COMPILED SASS (sm_100) =====

	.target	sm_100

	.elftype	@"ET_EXEC"


//--------------------- .note.nv.tkinfo           --------------------------
	.section	.note.nv.tkinfo,"",@"SHT_NOTE"
	.sectionflags	@"SHF_NOTE_NV_TKINFO"
	.tkinfo
        /*0018*/ 	.word	0x00000002
        /*0030*/ 	.string	""
        /*0030*/ 	.string	"ptxas"
        /*0030*/ 	.string	"Cuda compilation tools, release 13.0, V13.0.88"
        /*0030*/ 	.string	"Build cuda_13.0.r13.0/compiler.36424714_0"
        /*0030*/ 	.string	"-arch sm_100 -m 64 "



//--------------------- .note.nv.cuinfo           --------------------------
	.section	.note.nv.cuinfo,"",@"SHT_NOTE"
	.sectionflags	@"SHF_NOTE_NV_CUINFO"
        /*0018*/ 	.short	0x0002
        /*001a*/ 	.short	0x0064
        /*001c*/ 	.short	0x0082
	.zero		2


//--------------------- .nv.info                  --------------------------
	.section	.nv.info,"",@"SHT_CUDA_INFO"
	.align	4


	//----- nvinfo : EIATTR_REGCOUNT
	.align		4
        /*0000*/ 	.byte	0x04, 0x2f
        /*0002*/ 	.short	(.L_1 - .L_0)
	.align		4
.L_0:
        /*0004*/ 	.word	index@(_Z13pi_par_unrollILj512EEvidPd)
        /*0008*/ 	.word	0x00000020


	//----- nvinfo : EIATTR_FRAME_SIZE
	.align		4
.L_1:
        /*000c*/ 	.byte	0x04, 0x11
        /*000e*/ 	.short	(.L_3 - .L_2)
	.align		4
.L_2:
        /*0010*/ 	.word	index@($__internal_9_$__cuda_sm20_div_rn_f64_full)
        /*0014*/ 	.word	0x00000000


	//----- nvinfo : EIATTR_FRAME_SIZE
	.align		4
.L_3:
        /*0018*/ 	.byte	0x04, 0x11
        /*001a*/ 	.short	(.L_5 - .L_4)
	.align		4
.L_4:
        /*001c*/ 	.word	index@(_Z13pi_par_unrollILj512EEvidPd)
        /*0020*/ 	.word	0x00000000


	//----- nvinfo : EIATTR_REGCOUNT
	.align		4
.L_5:
        /*0024*/ 	.byte	0x04, 0x2f
        /*0026*/ 	.short	(.L_7 - .L_6)
	.align		4
.L_6:
        /*0028*/ 	.word	index@(_Z13pi_par_unrollILj256EEvidPd)
        /*002c*/ 	.word	0x00000020


	//----- nvinfo : EIATTR_FRAME_SIZE
	.align		4
.L_7:
        /*0030*/ 	.byte	0x04, 0x11
        /*0032*/ 	.short	(.L_9 - .L_8)
	.align		4
.L_8:
        /*0034*/ 	.word	index@($__internal_8_$__cuda_sm20_div_rn_f64_full)
        /*0038*/ 	.word	0x00000000


	//----- nvinfo : EIATTR_FRAME_SIZE
	.align		4
.L_9:
        /*003c*/ 	.byte	0x04, 0x11
        /*003e*/ 	.short	(.L_11 - .L_10)
	.align		4
.L_10:
        /*0040*/ 	.word	index@(_Z13pi_par_unrollILj256EEvidPd)
        /*0044*/ 	.word	0x00000000


	//----- nvinfo : EIATTR_REGCOUNT
	.align		4
.L_11:
        /*0048*/ 	.byte	0x04, 0x2f
        /*004a*/ 	.short	(.L_13 - .L_12)
	.align		4
.L_12:
        /*004c*/ 	.word	index@(_Z13pi_par_unrollILj128EEvidPd)
        /*0050*/ 	.word	0x00000020


	//----- nvinfo : EIATTR_FRAME_SIZE
	.align		4
.L_13:
        /*0054*/ 	.byte	0x04, 0x11
        /*0056*/ 	.short	(.L_15 - .L_14)
	.align		4
.L_14:
        /*0058*/ 	.word	index@($__internal_7_$__cuda_sm20_div_rn_f64_full)
        /*005c*/ 	.word	0x00000000


	//----- nvinfo : EIATTR_FRAME_SIZE
	.align		4
.L_15:
        /*0060*/ 	.byte	0x04, 0x11
        /*0062*/ 	.short	(.L_17 - .L_16)
	.align		4
.L_16:
        /*0064*/ 	.word	index@(_Z13pi_par_unrollILj128EEvidPd)
        /*0068*/ 	.word	0x00000000


	//----- nvinfo : EIATTR_REGCOUNT
	.align		4
.L_17:
        /*006c*/ 	.byte	0x04, 0x2f
        /*006e*/ 	.short	(.L_19 - .L_18)
	.align		4
.L_18:
        /*0070*/ 	.word	index@(_Z13pi_par_unrollILj64EEvidPd)
        /*0074*/ 	.word	0x00000020


	//----- nvinfo : EIATTR_FRAME_SIZE
	.align		4
.L_19:
        /*0078*/ 	.byte	0x04, 0x11
        /*007a*/ 	.short	(.L_21 - .L_20)
	.align		4
.L_20:
        /*007c*/ 	.word	index@($__internal_6_$__cuda_sm20_div_rn_f64_full)
        /*0080*/ 	.word	0x00000000


	//----- nvinfo : EIATTR_FRAME_SIZE
	.align		4
.L_21:
        /*0084*/ 	.byte	0x04, 0x11
        /*0086*/ 	.short	(.L_23 - .L_22)
	.align		4
.L_22:
        /*0088*/ 	.word	index@(_Z13pi_par_unrollILj64EEvidPd)
        /*008c*/ 	.word	0x00000000


	//----- nvinfo : EIATTR_REGCOUNT
	.align		4
.L_23:
        /*0090*/ 	.byte	0x04, 0x2f
        /*0092*/ 	.short	(.L_25 - .L_24)
	.align		4
.L_24:
        /*0094*/ 	.word	index@(_Z13pi_par_unrollILj32EEvidPd)
        /*0098*/ 	.word	0x00000020


	//----- nvinfo : EIATTR_FRAME_SIZE
	.align		4
.L_25:
        /*009c*/ 	.byte	0x04, 0x11
        /*009e*/ 	.short	(.L_27 - .L_26)
	.align		4
.L_26:
        /*00a0*/ 	.word	index@($__internal_5_$__cuda_sm20_div_rn_f64_full)
        /*00a4*/ 	.word	0x00000000


	//----- nvinfo : EIATTR_FRAME_SIZE
	.align		4
.L_27:
        /*00a8*/ 	.byte	0x04, 0x11
        /*00aa*/ 	.short	(.L_29 - .L_28)
	.align		4
.L_28:
        /*00ac*/ 	.word	index@(_Z13pi_par_unrollILj32EEvidPd)
        /*00b0*/ 	.word	0x00000000


	//----- nvinfo : EIATTR_REGCOUNT
	.align		4
.L_29:
        /*00b4*/ 	.byte	0x04, 0x2f
        /*00b6*/ 	.short	(.L_31 - .L_30)
	.align		4
.L_30:
        /*00b8*/ 	.word	index@(_Z13pi_par_unrollILj16EEvidPd)
        /*00bc*/ 	.word	0x00000020


	//----- nvinfo : EIATTR_FRAME_SIZE
	.align		4
.L_31:
        /*00c0*/ 	.byte	0x04, 0x11
        /*00c2*/ 	.short	(.L_33 - .L_32)
	.align		4
.L_32:
        /*00c4*/ 	.word	index@($__internal_4_$__cuda_sm20_div_rn_f64_full)
        /*00c8*/ 	.word	0x00000000


	//----- nvinfo : EIATTR_FRAME_SIZE
	.align		4
.L_33:
        /*00cc*/ 	.byte	0x04, 0x11
        /*00ce*/ 	.short	(.L_35 - .L_34)
	.align		4
.L_34:
        /*00d0*/ 	.word	index@(_Z13pi_par_unrollILj16EEvidPd)
        /*00d4*/ 	.word	0x00000000


	//----- nvinfo : EIATTR_REGCOUNT
	.align		4
.L_35:
        /*00d8*/ 	.byte	0x04, 0x2f
        /*00da*/ 	.short	(.L_37 - .L_36)
	.align		4
.L_36:
        /*00dc*/ 	.word	index@(_Z13pi_par_unrollILj8EEvidPd)
        /*00e0*/ 	.word	0x00000020


	//----- nvinfo : EIATTR_FRAME_SIZE
	.align		4
.L_37:
        /*00e4*/ 	.byte	0x04, 0x11
        /*00e6*/ 	.short	(.L_39 - .L_38)
	.align		4
.L_38:
        /*00e8*/ 	.word	index@($__internal_3_$__cuda_sm20_div_rn_f64_full)
        /*00ec*/ 	.word	0x00000000


	//----- nvinfo : EIATTR_FRAME_SIZE
	.align		4
.L_39:
        /*00f0*/ 	.byte	0x04, 0x11
        /*00f2*/ 	.short	(.L_41 - .L_40)
	.align		4
.L_40:
        /*00f4*/ 	.word	index@(_Z13pi_par_unrollILj8EEvidPd)
        /*00f8*/ 	.word	0x00000000


	//----- nvinfo : EIATTR_REGCOUNT
	.align		4
.L_41:
        /*00fc*/ 	.byte	0x04, 0x2f
        /*00fe*/ 	.short	(.L_43 - .L_42)
	.align		4
.L_42:
        /*0100*/ 	.word	index@(_Z13pi_par_unrollILj4EEvidPd)
        /*0104*/ 	.word	0x00000020


	//----- nvinfo : EIATTR_FRAME_SIZE
	.align		4
.L_43:
        /*0108*/ 	.byte	0x04, 0x11
        /*010a*/ 	.short	(.L_45 - .L_44)
	.align		4
.L_44:
        /*010c*/ 	.word	index@($__internal_2_$__cuda_sm20_div_rn_f64_full)
        /*0110*/ 	.word	0x00000000


	//----- nvinfo : EIATTR_FRAME_SIZE
	.align		4
.L_45:
        /*0114*/ 	.byte	0x04, 0x11
        /*0116*/ 	.short	(.L_47 - .L_46)
	.align		4
.L_46:
        /*0118*/ 	.word	index@(_Z13pi_par_unrollILj4EEvidPd)
        /*011c*/ 	.word	0x00000000


	//----- nvinfo : EIATTR_REGCOUNT
	.align		4
.L_47:
        /*0120*/ 	.byte	0x04, 0x2f
        /*0122*/ 	.short	(.L_49 - .L_48)
	.align		4
.L_48:
        /*0124*/ 	.word	index@(_Z13pi_par_unrollILj2EEvidPd)
        /*0128*/ 	.word	0x00000020


	//----- nvinfo : EIATTR_FRAME_SIZE
	.align		4
.L_49:
        /*012c*/ 	.byte	0x04, 0x11
        /*012e*/ 	.short	(.L_51 - .L_50)
	.align		4
.L_50:
        /*0130*/ 	.word	index@($__internal_1_$__cuda_sm20_div_rn_f64_full)
        /*0134*/ 	.word	0x00000000


	//----- nvinfo : EIATTR_FRAME_SIZE
	.align		4
.L_51:
        /*0138*/ 	.byte	0x04, 0x11
        /*013a*/ 	.short	(.L_53 - .L_52)
	.align		4
.L_52:
        /*013c*/ 	.word	index@(_Z13pi_par_unrollILj2EEvidPd)
        /*0140*/ 	.word	0x00000000


	//----- nvinfo : EIATTR_REGCOUNT
	.align		4
.L_53:
        /*0144*/ 	.byte	0x04, 0x2f
        /*0146*/ 	.short	(.L_55 - .L_54)
	.align		4
.L_54:
        /*0148*/ 	.word	index@(_Z13pi_par_unrollILj1EEvidPd)
        /*014c*/ 	.word	0x00000020


	//----- nvinfo : EIATTR_FRAME_SIZE
	.align		4
.L_55:
        /*0150*/ 	.byte	0x04, 0x11
        /*0152*/ 	.short	(.L_57 - .L_56)
	.align		4
.L_56:
        /*0154*/ 	.word	index@($__internal_0_$__cuda_sm20_div_rn_f64_full)
        /*0158*/ 	.word	0x00000000


	//----- nvinfo : EIATTR_FRAME_SIZE
	.align		4
.L_57:
        /*015c*/ 	.byte	0x04, 0x11
        /*015e*/ 	.short	(.L_59 - .L_58)
	.align		4
.L_58:
        /*0160*/ 	.word	index@(_Z13pi_par_unrollILj1EEvidPd)
        /*0164*/ 	.word	0x00000000


	//----- nvinfo : EIATTR_MIN_STACK_SIZE
	.align		4
.L_59:
        /*0168*/ 	.byte	0x04, 0x12
        /*016a*/ 	.short	(.L_61 - .L_60)
	.align		4
.L_60:
        /*016c*/ 	.word	index@(_Z13pi_par_unrollILj1EEvidPd)
        /*0170*/ 	.word	0x00000000


	//----- nvinfo : EIATTR_MIN_STACK_SIZE
	.align		4
.L_61:
        /*0174*/ 	.byte	0x04, 0x12
        /*0176*/ 	.short	(.L_63 - .L_62)
	.align		4
.L_62:
        /*0178*/ 	.word	index@(_Z13pi_par_unrollILj2EEvidPd)
        /*017c*/ 	.word	0x00000000


	//----- nvinfo : EIATTR_MIN_STACK_SIZE
	.align		4
.L_63:
        /*0180*/ 	.byte	0x04, 0x12
        /*0182*/ 	.short	(.L_65 - .L_64)
	.align		4
.L_64:
        /*0184*/ 	.word	index@(_Z13pi_par_unrollILj4EEvidPd)
        /*0188*/ 	.word	0x00000000


	//----- nvinfo : EIATTR_MIN_STACK_SIZE
	.align		4
.L_65:
        /*018c*/ 	.byte	0x04, 0x12
        /*018e*/ 	.short	(.L_67 - .L_66)
	.align		4
.L_66:
        /*0190*/ 	.word	index@(_Z13pi_par_unrollILj8EEvidPd)
        /*0194*/ 	.word	0x00000000


	//----- nvinfo : EIATTR_MIN_STACK_SIZE
	.align		4
.L_67:
        /*0198*/ 	.byte	0x04, 0x12
        /*019a*/ 	.short	(.L_69 - .L_68)
	.align		4
.L_68:
        /*019c*/ 	.word	index@(_Z13pi_par_unrollILj16EEvidPd)
        /*01a0*/ 	.word	0x00000000


	//----- nvinfo : EIATTR_MIN_STACK_SIZE
	.align		4
.L_69:
        /*01a4*/ 	.byte	0x04, 0x12
        /*01a6*/ 	.short	(.L_71 - .L_70)
	.align		4
.L_70:
        /*01a8*/ 	.word	index@(_Z13pi_par_unrollILj32EEvidPd)
        /*01ac*/ 	.word	0x00000000


	//----- nvinfo : EIATTR_MIN_STACK_SIZE
	.align		4
.L_71:
        /*01b0*/ 	.byte	0x04, 0x12
        /*01b2*/ 	.short	(.L_73 - .L_72)
	.align		4
.L_72:
        /*01b4*/ 	.word	index@(_Z13pi_par_unrollILj64EEvidPd)
        /*01b8*/ 	.word	0x00000000


	//----- nvinfo : EIATTR_MIN_STACK_SIZE
	.align		4
.L_73:
        /*01bc*/ 	.byte	0x04, 0x12
        /*01be*/ 	.short	(.L_75 - .L_74)
	.align		4
.L_74:
        /*01c0*/ 	.word	index@(_Z13pi_par_unrollILj128EEvidPd)
        /*01c4*/ 	.word	0x00000000


	//----- nvinfo : EIATTR_MIN_STACK_SIZE
	.align		4
.L_75:
        /*01c8*/ 	.byte	0x04, 0x12
        /*01ca*/ 	.short	(.L_77 - .L_76)
	.align		4
.L_76:
        /*01cc*/ 	.word	index@(_Z13pi_par_unrollILj256EEvidPd)
        /*01d0*/ 	.word	0x00000000


	//----- nvinfo : EIATTR_MIN_STACK_SIZE
	.align		4
.L_77:
        /*01d4*/ 	.byte	0x04, 0x12
        /*01d6*/ 	.short	(.L_79 - .L_78)
	.align		4
.L_78:
        /*01d8*/ 	.word	index@(_Z13pi_par_unrollILj512EEvidPd)
        /*01dc*/ 	.word	0x00000000
.L_79:


//--------------------- .nv.compat                --------------------------
	.section	.nv.compat,"",@"SHT_CUDA_COMPAT_INFO"
	.align	4
        /*0000*/ 	.byte	0x02, 0x09, 0x00, 0x00, 0x02, 0x02, 0x01, 0x00, 0x02, 0x05, 0x05, 0x00, 0x03, 0x07, 0x01, 0x01
        /*0010*/ 	.byte	0x02, 0x03, 0x00, 0x00, 0x02, 0x06, 0x01, 0x00, 0x04, 0x0b, 0x08, 0x00, 0x01, 0x00, 0x00, 0x00
        /*0020*/ 	.byte	0x00, 0x00, 0x00, 0x00


//--------------------- .nv.info._Z13pi_par_unrollILj1EEvidPd --------------------------
	.section	.nv.info._Z13pi_par_unrollILj1EEvidPd,"",@"SHT_CUDA_INFO"
	.sectionflags	@""
	.align	4


	//----- nvinfo : EIATTR_CUDA_API_VERSION
	.align		4
        /*0000*/ 	.byte	0x04, 0x37
        /*0002*/ 	.short	(.L_81 - .L_80)
.L_80:
        /*0004*/ 	.word	0x00000082


	//----- nvinfo : EIATTR_KPARAM_INFO
	.align		4
.L_81:
        /*0008*/ 	.byte	0x04, 0x17
        /*000a*/ 	.short	(.L_83 - .L_82)
.L_82:
        /*000c*/ 	.word	0x00000000
        /*0010*/ 	.short	0x0002
        /*0012*/ 	.short	0x0010
        /*0014*/ 	.byte	0x00, 0xf5, 0x21, 0x00


	//----- nvinfo : EIATTR_KPARAM_INFO
	.align		4
.L_83:
        /*0018*/ 	.byte	0x04, 0x17
        /*001a*/ 	.short	(.L_85 - .L_84)
.L_84:
        /*001c*/ 	.word	0x00000000
        /*0020*/ 	.short	0x0001
        /*0022*/ 	.short	0x0008
        /*0024*/ 	.byte	0x00, 0xf0, 0x21, 0x00


	//----- nvinfo : EIATTR_KPARAM_INFO
	.align		4
.L_85:
        /*0028*/ 	.byte	0x04, 0x17
        /*002a*/ 	.short	(.L_87 - .L_86)
.L_86:
        /*002c*/ 	.word	0x00000000
        /*0030*/ 	.short	0x0000
        /*0032*/ 	.short	0x0000
        /*0034*/ 	.byte	0x00, 0xf0, 0x11, 0x00


	//----- nvinfo : EIATTR_SPARSE_MMA_MASK
	.align		4
.L_87:
        /*0038*/ 	.byte	0x03, 0x50
        /*003a*/ 	.short	0x0000


	//----- nvinfo : EIATTR_MAXREG_COUNT
	.align		4
        /*003c*/ 	.byte	0x03, 0x1b
        /*003e*/ 	.short	0x00ff


	//----- nvinfo : EIATTR_NUM_BARRIERS
	.align		4
        /*0040*/ 	.byte	0x02, 0x4c
        /*0042*/ 	.byte	0x01
	.zero		1


	//----- nvinfo : EIATTR_MERCURY_ISA_VERSION
	.align		4
        /*0044*/ 	.byte	0x03, 0x5f
        /*0046*/ 	.short	0x0101


	//----- nvinfo : EIATTR_VRC_CTA_INIT_COUNT
	.align		4
        /*0048*/ 	.byte	0x02, 0x4a
	.zero		1
	.zero		1


	//----- nvinfo : EIATTR_EXIT_INSTR_OFFSETS
	.align		4
        /*004c*/ 	.byte	0x04, 0x1c
        /*004e*/ 	.short	(.L_89 - .L_88)


	//   ....[0]....
.L_88:
        /*0050*/ 	.word	0x00000530


	//   ....[1]....
        /*0054*/ 	.word	0x000005d0


	//----- nvinfo : EIATTR_CRS_STACK_SIZE
	.align		4
.L_89:
        /*0058*/ 	.byte	0x04, 0x1e
        /*005a*/ 	.short	(.L_91 - .L_90)
.L_90:
        /*005c*/ 	.word	0x00000000


	//----- nvinfo : EIATTR_CBANK_PARAM_SIZE
	.align		4
.L_91:
        /*0060*/ 	.byte	0x03, 0x19
        /*0062*/ 	.short	0x0018


	//----- nvinfo : EIATTR_PARAM_CBANK
	.align		4
        /*0064*/ 	.byte	0x04, 0x0a
        /*0066*/ 	.short	(.L_93 - .L_92)
	.align		4
.L_92:
        /*0068*/ 	.word	index@(.nv.constant0._Z13pi_par_unrollILj1EEvidPd)
        /*006c*/ 	.short	0x0380
        /*006e*/ 	.short	0x0018


	//----- nvinfo : EIATTR_SW_WAR
	.align		4
.L_93:
        /*0070*/ 	.byte	0x04, 0x36
        /*0072*/ 	.short	(.L_95 - .L_94)
.L_94:
        /*0074*/ 	.word	0x00000008
.L_95:


//--------------------- .nv.info._Z13pi_par_unrollILj2EEvidPd --------------------------
	.section	.nv.info._Z13pi_par_unrollILj2EEvidPd,"",@"SHT_CUDA_INFO"
	.sectionflags	@""
	.align	4


	//----- nvinfo : EIATTR_CUDA_API_VERSION
	.align		4
        /*0000*/ 	.byte	0x04, 0x37
        /*0002*/ 	.short	(.L_97 - .L_96)
.L_96:
        /*0004*/ 	.word	0x00000082


	//----- nvinfo : EIATTR_KPARAM_INFO
	.align		4
.L_97:
        /*0008*/ 	.byte	0x04, 0x17
        /*000a*/ 	.short	(.L_99 - .L_98)
.L_98:
        /*000c*/ 	.word	0x00000000
        /*0010*/ 	.short	0x0002
        /*0012*/ 	.short	0x0010
        /*0014*/ 	.byte	0x00, 0xf5, 0x21, 0x00


	//----- nvinfo : EIATTR_KPARAM_INFO
	.align		4
.L_99:
        /*0018*/ 	.byte	0x04, 0x17
        /*001a*/ 	.short	(.L_101 - .L_100)
.L_100:
        /*001c*/ 	.word	0x00000000
        /*0020*/ 	.short	0x0001
        /*0022*/ 	.short	0x0008
        /*0024*/ 	.byte	0x00, 0xf0, 0x21, 0x00


	//----- nvinfo : EIATTR_KPARAM_INFO
	.align		4
.L_101:
        /*0028*/ 	.byte	0x04, 0x17
        /*002a*/ 	.short	(.L_103 - .L_102)
.L_102:
        /*002c*/ 	.word	0x00000000
        /*0030*/ 	.short	0x0000
        /*0032*/ 	.short	0x0000
        /*0034*/ 	.byte	0x00, 0xf0, 0x11, 0x00


	//----- nvinfo : EIATTR_SPARSE_MMA_MASK
	.align		4
.L_103:
        /*0038*/ 	.byte	0x03, 0x50
        /*003a*/ 	.short	0x0000


	//----- nvinfo : EIATTR_MAXREG_COUNT
	.align		4
        /*003c*/ 	.byte	0x03, 0x1b
        /*003e*/ 	.short	0x00ff


	//----- nvinfo : EIATTR_NUM_BARRIERS
	.align		4
        /*0040*/ 	.byte	0x02, 0x4c
        /*0042*/ 	.byte	0x01
	.zero		1


	//----- nvinfo : EIATTR_MERCURY_ISA_VERSION
	.align		4
        /*0044*/ 	.byte	0x03, 0x5f
        /*0046*/ 	.short	0x0101


	//----- nvinfo : EIATTR_VRC_CTA_INIT_COUNT
	.align		4
        /*0048*/ 	.byte	0x02, 0x4a
	.zero		1
	.zero		1


	//----- nvinfo : EIATTR_EXIT_INSTR_OFFSETS
	.align		4
        /*004c*/ 	.byte	0x04, 0x1c
        /*004e*/ 	.short	(.L_105 - .L_104)


	//   ....[0]....
.L_104:
        /*0050*/ 	.word	0x00000530


	//   ....[1]....
        /*0054*/ 	.word	0x00000590


	//   ....[2]....
        /*0058*/ 	.word	0x00000630


	//----- nvinfo : EIATTR_CRS_STACK_SIZE
	.align		4
.L_105:
        /*005c*/ 	.byte	0x04, 0x1e
        /*005e*/ 	.short	(.L_107 - .L_106)
.L_106:
        /*0060*/ 	.word	0x00000000


	//----- nvinfo : EIATTR_CBANK_PARAM_SIZE
	.align		4
.L_107:
        /*0064*/ 	.byte	0x03, 0x19
        /*0066*/ 	.short	0x0018


	//----- nvinfo : EIATTR_PARAM_CBANK
	.align		4
        /*0068*/ 	.byte	0x04, 0x0a
        /*006a*/ 	.short	(.L_109 - .L_108)
	.align		4
.L_108:
        /*006c*/ 	.word	index@(.nv.constant0._Z13pi_par_unrollILj2EEvidPd)
        /*0070*/ 	.short	0x0380
        /*0072*/ 	.short	0x0018


	//----- nvinfo : EIATTR_SW_WAR
	.align		4
.L_109:
        /*0074*/ 	.byte	0x04, 0x36
        /*0076*/ 	.short	(.L_111 - .L_110)
.L_110:
        /*0078*/ 	.word	0x00000008
.L_111:


//--------------------- .nv.info._Z13pi_par_unrollILj4EEvidPd --------------------------
	.section	.nv.info._Z13pi_par_unrollILj4EEvidPd,"",@"SHT_CUDA_INFO"
	.sectionflags	@""
	.align	4


	//----- nvinfo : EIATTR_CUDA_API_VERSION
	.align		4
        /*0000*/ 	.byte	0x04, 0x37
        /*0002*/ 	.short	(.L_113 - .L_112)
.L_112:
        /*0004*/ 	.word	0x00000082


	//----- nvinfo : EIATTR_KPARAM_INFO
	.align		4
.L_113:
        /*0008*/ 	.byte	0x04, 0x17
        /*000a*/ 	.short	(.L_115 - .L_114)
.L_114:
        /*000c*/ 	.word	0x00000000
        /*0010*/ 	.short	0x0002
        /*0012*/ 	.short	0x0010
        /*0014*/ 	.byte	0x00, 0xf5, 0x21, 0x00


	//----- nvinfo : EIATTR_KPARAM_INFO
	.align		4
.L_115:
        /*0018*/ 	.byte	0x04, 0x17
        /*001a*/ 	.short	(.L_117 - .L_116)
.L_116:
        /*001c*/ 	.word	0x00000000
        /*0020*/ 	.short	0x0001
        /*0022*/ 	.short	0x0008
        /*0024*/ 	.byte	0x00, 0xf0, 0x21, 0x00


	//----- nvinfo : EIATTR_KPARAM_INFO
	.align		4
.L_117:
        /*0028*/ 	.byte	0x04, 0x17
        /*002a*/ 	.short	(.L_119 - .L_118)
.L_118:
        /*002c*/ 	.word	0x00000000
        /*0030*/ 	.short	0x0000
        /*0032*/ 	.short	0x0000
        /*0034*/ 	.byte	0x00, 0xf0, 0x11, 0x00


	//----- nvinfo : EIATTR_SPARSE_MMA_MASK
	.align		4
.L_119:
        /*0038*/ 	.byte	0x03, 0x50
        /*003a*/ 	.short	0x0000


	//----- nvinfo : EIATTR_MAXREG_COUNT
	.align		4
        /*003c*/ 	.byte	0x03, 0x1b
        /*003e*/ 	.short	0x00ff


	//----- nvinfo : EIATTR_NUM_BARRIERS
	.align		4
        /*0040*/ 	.byte	0x02, 0x4c
        /*0042*/ 	.byte	0x01
	.zero		1


	//----- nvinfo : EIATTR_MERCURY_ISA_VERSION
	.align		4
        /*0044*/ 	.byte	0x03, 0x5f
        /*0046*/ 	.short	0x0101


	//----- nvinfo : EIATTR_VRC_CTA_INIT_COUNT
	.align		4
        /*0048*/ 	.byte	0x02, 0x4a
	.zero		1
	.zero		1


	//----- nvinfo : EIATTR_EXIT_INSTR_OFFSETS
	.align		4
        /*004c*/ 	.byte	0x04, 0x1c
        /*004e*/ 	.short	(.L_121 - .L_120)


	//   ....[0]....
.L_120:
        /*0050*/ 	.word	0x00000530


	//   ....[1]....
        /*0054*/ 	.word	0x000005d0


	//   ....[2]....
        /*0058*/ 	.word	0x00000670


	//----- nvinfo : EIATTR_CRS_STACK_SIZE
	.align		4
.L_121:
        /*005c*/ 	.byte	0x04, 0x1e
        /*005e*/ 	.short	(.L_123 - .L_122)
.L_122:
        /*0060*/ 	.word	0x00000000


	//----- nvinfo : EIATTR_CBANK_PARAM_SIZE
	.align		4
.L_123:
        /*0064*/ 	.byte	0x03, 0x19
        /*0066*/ 	.short	0x0018


	//----- nvinfo : EIATTR_PARAM_CBANK
	.align		4
        /*0068*/ 	.byte	0x04, 0x0a
        /*006a*/ 	.short	(.L_125 - .L_124)
	.align		4
.L_124:
        /*006c*/ 	.word	index@(.nv.constant0._Z13pi_par_unrollILj4EEvidPd)
        /*0070*/ 	.short	0x0380
        /*0072*/ 	.short	0x0018


	//----- nvinfo : EIATTR_SW_WAR
	.align		4
.L_125:
        /*0074*/ 	.byte	0x04, 0x36
        /*0076*/ 	.short	(.L_127 - .L_126)
.L_126:
        /*0078*/ 	.word	0x00000008
.L_127:


//--------------------- .nv.info._Z13pi_par_unrollILj8EEvidPd --------------------------
	.section	.nv.info._Z13pi_par_unrollILj8EEvidPd,"",@"SHT_CUDA_INFO"
	.sectionflags	@""
	.align	4


	//----- nvinfo : EIATTR_CUDA_API_VERSION
	.align		4
        /*0000*/ 	.byte	0x04, 0x37
        /*0002*/ 	.short	(.L_129 - .L_128)
.L_128:
        /*0004*/ 	.word	0x00000082


	//----- nvinfo : EIATTR_KPARAM_INFO
	.align		4
.L_129:
        /*0008*/ 	.byte	0x04, 0x17
        /*000a*/ 	.short	(.L_131 - .L_130)
.L_130:
        /*000c*/ 	.word	0x00000000
        /*0010*/ 	.short	0x0002
        /*0012*/ 	.short	0x0010
        /*0014*/ 	.byte	0x00, 0xf5, 0x21, 0x00


	//----- nvinfo : EIATTR_KPARAM_INFO
	.align		4
.L_131:
        /*0018*/ 	.byte	0x04, 0x17
        /*001a*/ 	.short	(.L_133 - .L_132)
.L_132:
        /*001c*/ 	.word	0x00000000
        /*0020*/ 	.short	0x0001
        /*0022*/ 	.short	0x0008
        /*0024*/ 	.byte	0x00, 0xf0, 0x21, 0x00


	//----- nvinfo : EIATTR_KPARAM_INFO
	.align		4
.L_133:
        /*0028*/ 	.byte	0x04, 0x17
        /*002a*/ 	.short	(.L_135 - .L_134)
.L_134:
        /*002c*/ 	.word	0x00000000
        /*0030*/ 	.short	0x0000
        /*0032*/ 	.short	0x0000
        /*0034*/ 	.byte	0x00, 0xf0, 0x11, 0x00


	//----- nvinfo : EIATTR_SPARSE_MMA_MASK
	.align		4
.L_135:
        /*0038*/ 	.byte	0x03, 0x50
        /*003a*/ 	.short	0x0000


	//----- nvinfo : EIATTR_MAXREG_COUNT
	.align		4
        /*003c*/ 	.byte	0x03, 0x1b
        /*003e*/ 	.short	0x00ff


	//----- nvinfo : EIATTR_NUM_BARRIERS
	.align		4
        /*0040*/ 	.byte	0x02, 0x4c
        /*0042*/ 	.byte	0x01
	.zero		1


	//----- nvinfo : EIATTR_MERCURY_ISA_VERSION
	.align		4
        /*0044*/ 	.byte	0x03, 0x5f
        /*0046*/ 	.short	0x0101


	//----- nvinfo : EIATTR_VRC_CTA_INIT_COUNT
	.align		4
        /*0048*/ 	.byte	0x02, 0x4a
	.zero		1
	.zero		1


	//----- nvinfo : EIATTR_EXIT_INSTR_OFFSETS
	.align		4
        /*004c*/ 	.byte	0x04, 0x1c
        /*004e*/ 	.short	(.L_137 - .L_136)


	//   ....[0]....
.L_136:
        /*0050*/ 	.word	0x00000530


	//   ....[1]....
        /*0054*/ 	.word	0x00000610


	//   ....[2]....
        /*0058*/ 	.word	0x000006b0


	//----- nvinfo : EIATTR_CRS_STACK_SIZE
	.align		4
.L_137:
        /*005c*/ 	.byte	0x04, 0x1e
        /*005e*/ 	.short	(.L_139 - .L_138)
.L_138:
        /*0060*/ 	.word	0x00000000


	//----- nvinfo : EIATTR_CBANK_PARAM_SIZE
	.align		4
.L_139:
        /*0064*/ 	.byte	0x03, 0x19
        /*0066*/ 	.short	0x0018


	//----- nvinfo : EIATTR_PARAM_CBANK
	.align		4
        /*0068*/ 	.byte	0x04, 0x0a
        /*006a*/ 	.short	(.L_141 - .L_140)
	.align		4
.L_140:
        /*006c*/ 	.word	index@(.nv.constant0._Z13pi_par_unrollILj8EEvidPd)
        /*0070*/ 	.short	0x0380
        /*0072*/ 	.short	0x0018


	//----- nvinfo : EIATTR_SW_WAR
	.align		4
.L_141:
        /*0074*/ 	.byte	0x04, 0x36
        /*0076*/ 	.short	(.L_143 - .L_142)
.L_142:
        /*0078*/ 	.word	0x00000008
.L_143:


//--------------------- .nv.info._Z13pi_par_unrollILj16EEvidPd --------------------------
	.section	.nv.info._Z13pi_par_unrollILj16EEvidPd,"",@"SHT_CUDA_INFO"
	.sectionflags	@""
	.align	4


	//----- nvinfo : EIATTR_CUDA_API_VERSION
	.align		4
        /*0000*/ 	.byte	0x04, 0x37
        /*0002*/ 	.short	(.L_145 - .L_144)
.L_144:
        /*0004*/ 	.word	0x00000082


	//----- nvinfo : EIATTR_KPARAM_INFO
	.align		4
.L_145:
        /*0008*/ 	.byte	0x04, 0x17
        /*000a*/ 	.short	(.L_147 - .L_146)
.L_146:
        /*000c*/ 	.word	0x00000000
        /*0010*/ 	.short	0x0002
        /*0012*/ 	.short	0x0010
        /*0014*/ 	.byte	0x00, 0xf5, 0x21, 0x00


	//----- nvinfo : EIATTR_KPARAM_INFO
	.align		4
.L_147:
        /*0018*/ 	.byte	0x04, 0x17
        /*001a*/ 	.short	(.L_149 - .L_148)
.L_148:
        /*001c*/ 	.word	0x00000000
        /*0020*/ 	.short	0x0001
        /*0022*/ 	.short	0x0008
        /*0024*/ 	.byte	0x00, 0xf0, 0x21, 0x00


	//----- nvinfo : EIATTR_KPARAM_INFO
	.align		4
.L_149:
        /*0028*/ 	.byte	0x04, 0x17
        /*002a*/ 	.short	(.L_151 - .L_150)
.L_150:
        /*002c*/ 	.word	0x00000000
        /*0030*/ 	.short	0x0000
        /*0032*/ 	.short	0x0000
        /*0034*/ 	.byte	0x00, 0xf0, 0x11, 0x00


	//----- nvinfo : EIATTR_SPARSE_MMA_MASK
	.align		4
.L_151:
        /*0038*/ 	.byte	0x03, 0x50
        /*003a*/ 	.short	0x0000


	//----- nvinfo : EIATTR_MAXREG_COUNT
	.align		4
        /*003c*/ 	.byte	0x03, 0x1b
        /*003e*/ 	.short	0x00ff


	//----- nvinfo : EIATTR_NUM_BARRIERS
	.align		4
        /*0040*/ 	.byte	0x02, 0x4c
        /*0042*/ 	.byte	0x01
	.zero		1


	//----- nvinfo : EIATTR_MERCURY_ISA_VERSION
	.align		4
        /*0044*/ 	.byte	0x03, 0x5f
        /*0046*/ 	.short	0x0101


	//----- nvinfo : EIATTR_VRC_CTA_INIT_COUNT
	.align		4
        /*0048*/ 	.byte	0x02, 0x4a
	.zero		1
	.zero		1


	//----- nvinfo : EIATTR_EXIT_INSTR_OFFSETS
	.align		4
        /*004c*/ 	.byte	0x04, 0x1c
        /*004e*/ 	.short	(.L_153 - .L_152)


	//   ....[0]....
.L_152:
        /*0050*/ 	.word	0x00000530


	//   ....[1]....
        /*0054*/ 	.word	0x00000650


	//   ....[2]....
        /*0058*/ 	.word	0x000006f0


	//----- nvinfo : EIATTR_CRS_STACK_SIZE
	.align		4
.L_153:
        /*005c*/ 	.byte	0x04, 0x1e
        /*005e*/ 	.short	(.L_155 - .L_154)
.L_154:
        /*0060*/ 	.word	0x00000000


	//----- nvinfo : EIATTR_CBANK_PARAM_SIZE
	.align		4
.L_155:
        /*0064*/ 	.byte	0x03, 0x19
        /*0066*/ 	.short	0x0018


	//----- nvinfo : EIATTR_PARAM_CBANK
	.align		4
        /*0068*/ 	.byte	0x04, 0x0a
        /*006a*/ 	.short	(.L_157 - .L_156)
	.align		4
.L_156:
        /*006c*/ 	.word	index@(.nv.constant0._Z13pi_par_unrollILj16EEvidPd)
        /*0070*/ 	.short	0x0380
        /*0072*/ 	.short	0x0018


	//----- nvinfo : EIATTR_SW_WAR
	.align		4
.L_157:
        /*0074*/ 	.byte	0x04, 0x36
        /*0076*/ 	.short	(.L_159 - .L_158)
.L_158:
        /*0078*/ 	.word	0x00000008
.L_159:


//--------------------- .nv.info._Z13pi_par_unrollILj32EEvidPd --------------------------
	.section	.nv.info._Z13pi_par_unrollILj32EEvidPd,"",@"SHT_CUDA_INFO"
	.sectionflags	@""
	.align	4


	//----- nvinfo : EIATTR_CUDA_API_VERSION
	.align		4
        /*0000*/ 	.byte	0x04, 0x37
        /*0002*/ 	.short	(.L_161 - .L_160)
.L_160:
        /*0004*/ 	.word	0x00000082


	//----- nvinfo : EIATTR_KPARAM_INFO
	.align		4
.L_161:
        /*0008*/ 	.byte	0x04, 0x17
        /*000a*/ 	.short	(.L_163 - .L_162)
.L_162:
        /*000c*/ 	.word	0x00000000
        /*0010*/ 	.short	0x0002
        /*0012*/ 	.short	0x0010
        /*0014*/ 	.byte	0x00, 0xf5, 0x21, 0x00


	//----- nvinfo : EIATTR_KPARAM_INFO
	.align		4
.L_163:
        /*0018*/ 	.byte	0x04, 0x17
        /*001a*/ 	.short	(.L_165 - .L_164)
.L_164:
        /*001c*/ 	.word	0x00000000
        /*0020*/ 	.short	0x0001
        /*0022*/ 	.short	0x0008
        /*0024*/ 	.byte	0x00, 0xf0, 0x21, 0x00


	//----- nvinfo : EIATTR_KPARAM_INFO
	.align		4
.L_165:
        /*0028*/ 	.byte	0x04, 0x17
        /*002a*/ 	.short	(.L_167 - .L_166)
.L_166:
        /*002c*/ 	.word	0x00000000
        /*0030*/ 	.short	0x0000
        /*0032*/ 	.short	0x0000
        /*0034*/ 	.byte	0x00, 0xf0, 0x11, 0x00


	//----- nvinfo : EIATTR_SPARSE_MMA_MASK
	.align		4
.L_167:
        /*0038*/ 	.byte	0x03, 0x50
        /*003a*/ 	.short	0x0000


	//----- nvinfo : EIATTR_MAXREG_COUNT
	.align		4
        /*003c*/ 	.byte	0x03, 0x1b
        /*003e*/ 	.short	0x00ff


	//----- nvinfo : EIATTR_NUM_BARRIERS
	.align		4
        /*0040*/ 	.byte	0x02, 0x4c
        /*0042*/ 	.byte	0x01
	.zero		1


	//----- nvinfo : EIATTR_MERCURY_ISA_VERSION
	.align		4
        /*0044*/ 	.byte	0x03, 0x5f
        /*0046*/ 	.short	0x0101


	//----- nvinfo : EIATTR_VRC_CTA_INIT_COUNT
	.align		4
        /*0048*/ 	.byte	0x02, 0x4a
	.zero		1
	.zero		1


	//----- nvinfo : EIATTR_EXIT_INSTR_OFFSETS
	.align		4
        /*004c*/ 	.byte	0x04, 0x1c
        /*004e*/ 	.short	(.L_169 - .L_168)


	//   ....[0]....
.L_168:
        /*0050*/ 	.word	0x00000530


	//   ....[1]....
        /*0054*/ 	.word	0x00000690


	//   ....[2]....
        /*0058*/ 	.word	0x00000730


	//----- nvinfo : EIATTR_CRS_STACK_SIZE
	.align		4
.L_169:
        /*005c*/ 	.byte	0x04, 0x1e
        /*005e*/ 	.short	(.L_171 - .L_170)
.L_170:
        /*0060*/ 	.word	0x00000000


	//----- nvinfo : EIATTR_CBANK_PARAM_SIZE
	.align		4
.L_171:
        /*0064*/ 	.byte	0x03, 0x19
        /*0066*/ 	.short	0x0018


	//----- nvinfo : EIATTR_PARAM_CBANK
	.align		4
        /*0068*/ 	.byte	0x04, 0x0a
        /*006a*/ 	.short	(.L_173 - .L_172)
	.align		4
.L_172:
        /*006c*/ 	.word	index@(.nv.constant0._Z13pi_par_unrollILj32EEvidPd)
        /*0070*/ 	.short	0x0380
        /*0072*/ 	.short	0x0018


	//----- nvinfo : EIATTR_SW_WAR
	.align		4
.L_173:
        /*0074*/ 	.byte	0x04, 0x36
        /*0076*/ 	.short	(.L_175 - .L_174)
.L_174:
        /*0078*/ 	.word	0x00000008
.L_175:


//--------------------- .nv.info._Z13pi_par_unrollILj64EEvidPd --------------------------
	.section	.nv.info._Z13pi_par_unrollILj64EEvidPd,"",@"SHT_CUDA_INFO"
	.sectionflags	@""
	.align	4


	//----- nvinfo : EIATTR_CUDA_API_VERSION
	.align		4
        /*0000*/ 	.byte	0x04, 0x37
        /*0002*/ 	.short	(.L_177 - .L_176)
.L_176:
        /*0004*/ 	.word	0x00000082


	//----- nvinfo : EIATTR_KPARAM_INFO
	.align		4
.L_177:
        /*0008*/ 	.byte	0x04, 0x17
        /*000a*/ 	.short	(.L_179 - .L_178)
.L_178:
        /*000c*/ 	.word	0x00000000
        /*0010*/ 	.short	0x0002
        /*0012*/ 	.short	0x0010
        /*0014*/ 	.byte	0x00, 0xf5, 0x21, 0x00


	//----- nvinfo : EIATTR_KPARAM_INFO
	.align		4
.L_179:
        /*0018*/ 	.byte	0x04, 0x17
        /*001a*/ 	.short	(.L_181 - .L_180)
.L_180:
        /*001c*/ 	.word	0x00000000
        /*0020*/ 	.short	0x0001
        /*0022*/ 	.short	0x0008
        /*0024*/ 	.byte	0x00, 0xf0, 0x21, 0x00


	//----- nvinfo : EIATTR_KPARAM_INFO
	.align		4
.L_181:
        /*0028*/ 	.byte	0x04, 0x17
        /*002a*/ 	.short	(.L_183 - .L_182)
.L_182:
        /*002c*/ 	.word	0x00000000
        /*0030*/ 	.short	0x0000
        /*0032*/ 	.short	0x0000
        /*0034*/ 	.byte	0x00, 0xf0, 0x11, 0x00


	//----- nvinfo : EIATTR_SPARSE_MMA_MASK
	.align		4
.L_183:
        /*0038*/ 	.byte	0x03, 0x50
        /*003a*/ 	.short	0x0000


	//----- nvinfo : EIATTR_MAXREG_COUNT
	.align		4
        /*003c*/ 	.byte	0x03, 0x1b
        /*003e*/ 	.short	0x00ff


	//----- nvinfo : EIATTR_NUM_BARRIERS
	.align		4
        /*0040*/ 	.byte	0x02, 0x4c
        /*0042*/ 	.byte	0x01
	.zero		1


	//----- nvinfo : EIATTR_MERCURY_ISA_VERSION
	.align		4
        /*0044*/ 	.byte	0x03, 0x5f
        /*0046*/ 	.short	0x0101


	//----- nvinfo : EIATTR_VRC_CTA_INIT_COUNT
	.align		4
        /*0048*/ 	.byte	0x02, 0x4a
	.zero		1
	.zero		1


	//----- nvinfo : EIATTR_EXIT_INSTR_OFFSETS
	.align		4
        /*004c*/ 	.byte	0x04, 0x1c
        /*004e*/ 	.short	(.L_185 - .L_184)


	//   ....[0]....
.L_184:
        /*0050*/ 	.word	0x00000530


	//   ....[1]....
        /*0054*/ 	.word	0x000006d0


	//   ....[2]....
        /*0058*/ 	.word	0x00000770


	//----- nvinfo : EIATTR_CRS_STACK_SIZE
	.align		4
.L_185:
        /*005c*/ 	.byte	0x04, 0x1e
        /*005e*/ 	.short	(.L_187 - .L_186)
.L_186:
        /*0060*/ 	.word	0x00000000


	//----- nvinfo : EIATTR_CBANK_PARAM_SIZE
	.align		4
.L_187:
        /*0064*/ 	.byte	0x03, 0x19
        /*0066*/ 	.short	0x0018


	//----- nvinfo : EIATTR_PARAM_CBANK
	.align		4
        /*0068*/ 	.byte	0x04, 0x0a
        /*006a*/ 	.short	(.L_189 - .L_188)
	.align		4
.L_188:
        /*006c*/ 	.word	index@(.nv.constant0._Z13pi_par_unrollILj64EEvidPd)
        /*0070*/ 	.short	0x0380
        /*0072*/ 	.short	0x0018


	//----- nvinfo : EIATTR_SW_WAR
	.align		4
.L_189:
        /*0074*/ 	.byte	0x04, 0x36
        /*0076*/ 	.short	(.L_191 - .L_190)
.L_190:
        /*0078*/ 	.word	0x00000008
.L_191:


//--------------------- .nv.info._Z13pi_par_unrollILj128EEvidPd --------------------------
	.section	.nv.info._Z13pi_par_unrollILj128EEvidPd,"",@"SHT_CUDA_INFO"
	.sectionflags	@""
	.align	4


	//----- nvinfo : EIATTR_CUDA_API_VERSION
	.align		4
        /*0000*/ 	.byte	0x04, 0x37
        /*0002*/ 	.short	(.L_193 - .L_192)
.L_192:
        /*0004*/ 	.word	0x00000082


	//----- nvinfo : EIATTR_KPARAM_INFO
	.align		4
.L_193:
        /*0008*/ 	.byte	0x04, 0x17
        /*000a*/ 	.short	(.L_195 - .L_194)
.L_194:
        /*000c*/ 	.word	0x00000000
        /*0010*/ 	.short	0x0002
        /*0012*/ 	.short	0x0010
        /*0014*/ 	.byte	0x00, 0xf5, 0x21, 0x00


	//----- nvinfo : EIATTR_KPARAM_INFO
	.align		4
.L_195:
        /*0018*/ 	.byte	0x04, 0x17
        /*001a*/ 	.short	(.L_197 - .L_196)
.L_196:
        /*001c*/ 	.word	0x00000000
        /*0020*/ 	.short	0x0001
        /*0022*/ 	.short	0x0008
        /*0024*/ 	.byte	0x00, 0xf0, 0x21, 0x00


	//----- nvinfo : EIATTR_KPARAM_INFO
	.align		4
.L_197:
        /*0028*/ 	.byte	0x04, 0x17
        /*002a*/ 	.short	(.L_199 - .L_198)
.L_198:
        /*002c*/ 	.word	0x00000000
        /*0030*/ 	.short	0x0000
        /*0032*/ 	.short	0x0000
        /*0034*/ 	.byte	0x00, 0xf0, 0x11, 0x00


	//----- nvinfo : EIATTR_SPARSE_MMA_MASK
	.align		4
.L_199:
        /*0038*/ 	.byte	0x03, 0x50
        /*003a*/ 	.short	0x0000


	//----- nvinfo : EIATTR_MAXREG_COUNT
	.align		4
        /*003c*/ 	.byte	0x03, 0x1b
        /*003e*/ 	.short	0x00ff


	//----- nvinfo : EIATTR_NUM_BARRIERS
	.align		4
        /*0040*/ 	.byte	0x02, 0x4c
        /*0042*/ 	.byte	0x01
	.zero		1


	//----- nvinfo : EIATTR_MERCURY_ISA_VERSION
	.align		4
        /*0044*/ 	.byte	0x03, 0x5f
        /*0046*/ 	.short	0x0101


	//----- nvinfo : EIATTR_VRC_CTA_INIT_COUNT
	.align		4
        /*0048*/ 	.byte	0x02, 0x4a
	.zero		1
	.zero		1


	//----- nvinfo : EIATTR_EXIT_INSTR_OFFSETS
	.align		4
        /*004c*/ 	.byte	0x04, 0x1c
        /*004e*/ 	.short	(.L_201 - .L_200)


	//   ....[0]....
.L_200:
        /*0050*/ 	.word	0x00000590


	//   ....[1]....
        /*0054*/ 	.word	0x00000730


	//   ....[2]....
        /*0058*/ 	.word	0x000007d0


	//----- nvinfo : EIATTR_CRS_STACK_SIZE
	.align		4
.L_201:
        /*005c*/ 	.byte	0x04, 0x1e
        /*005e*/ 	.short	(.L_203 - .L_202)
.L_202:
        /*0060*/ 	.word	0x00000000


	//----- nvinfo : EIATTR_CBANK_PARAM_SIZE
	.align		4
.L_203:
        /*0064*/ 	.byte	0x03, 0x19
        /*0066*/ 	.short	0x0018


	//----- nvinfo : EIATTR_PARAM_CBANK
	.align		4
        /*0068*/ 	.byte	0x04, 0x0a
        /*006a*/ 	.short	(.L_205 - .L_204)
	.align		4
.L_204:
        /*006c*/ 	.word	index@(.nv.constant0._Z13pi_par_unrollILj128EEvidPd)
        /*0070*/ 	.short	0x0380
        /*0072*/ 	.short	0x0018


	//----- nvinfo : EIATTR_SW_WAR
	.align		4
.L_205:
        /*0074*/ 	.byte	0x04, 0x36
        /*0076*/ 	.short	(.L_207 - .L_206)
.L_206:
        /*0078*/ 	.word	0x00000008
.L_207:


//--------------------- .nv.info._Z13pi_par_unrollILj256EEvidPd --------------------------
	.section	.nv.info._Z13pi_par_unrollILj256EEvidPd,"",@"SHT_CUDA_INFO"
	.sectionflags	@""
	.align	4


	//----- nvinfo : EIATTR_CUDA_API_VERSION
	.align		4
        /*0000*/ 	.byte	0x04, 0x37
        /*0002*/ 	.short	(.L_209 - .L_208)
.L_208:
        /*0004*/ 	.word	0x00000082


	//----- nvinfo : EIATTR_KPARAM_INFO
	.align		4
.L_209:
        /*0008*/ 	.byte	0x04, 0x17
        /*000a*/ 	.short	(.L_211 - .L_210)
.L_210:
        /*000c*/ 	.word	0x00000000
        /*0010*/ 	.short	0x0002
        /*0012*/ 	.short	0x0010
        /*0014*/ 	.byte	0x00, 0xf5, 0x21, 0x00


	//----- nvinfo : EIATTR_KPARAM_INFO
	.align		4
.L_211:
        /*0018*/ 	.byte	0x04, 0x17
        /*001a*/ 	.short	(.L_213 - .L_212)
.L_212:
        /*001c*/ 	.word	0x00000000
        /*0020*/ 	.short	0x0001
        /*0022*/ 	.short	0x0008
        /*0024*/ 	.byte	0x00, 0xf0, 0x21, 0x00


	//----- nvinfo : EIATTR_KPARAM_INFO
	.align		4
.L_213:
        /*0028*/ 	.byte	0x04, 0x17
        /*002a*/ 	.short	(.L_215 - .L_214)
.L_214:
        /*002c*/ 	.word	0x00000000
        /*0030*/ 	.short	0x0000
        /*0032*/ 	.short	0x0000
        /*0034*/ 	.byte	0x00, 0xf0, 0x11, 0x00


	//----- nvinfo : EIATTR_SPARSE_MMA_MASK
	.align		4
.L_215:
        /*0038*/ 	.byte	0x03, 0x50
        /*003a*/ 	.short	0x0000


	//----- nvinfo : EIATTR_MAXREG_COUNT
	.align		4
        /*003c*/ 	.byte	0x03, 0x1b
        /*003e*/ 	.short	0x00ff


	//----- nvinfo : EIATTR_NUM_BARRIERS
	.align		4
        /*0040*/ 	.byte	0x02, 0x4c
        /*0042*/ 	.byte	0x01
	.zero		1


	//----- nvinfo : EIATTR_MERCURY_ISA_VERSION
	.align		4
        /*0044*/ 	.byte	0x03, 0x5f
        /*0046*/ 	.short	0x0101


	//----- nvinfo : EIATTR_VRC_CTA_INIT_COUNT
	.align		4
        /*0048*/ 	.byte	0x02, 0x4a
	.zero		1
	.zero		1


	//----- nvinfo : EIATTR_EXIT_INSTR_OFFSETS
	.align		4
        /*004c*/ 	.byte	0x04, 0x1c
        /*004e*/ 	.short	(.L_217 - .L_216)


	//   ....[0]....
.L_216:
        /*0050*/ 	.word	0x000005f0


	//   ....[1]....
        /*0054*/ 	.word	0x00000790


	//   ....[2]....
        /*0058*/ 	.word	0x00000830


	//----- nvinfo : EIATTR_CRS_STACK_SIZE
	.align		4
.L_217:
        /*005c*/ 	.byte	0x04, 0x1e
        /*005e*/ 	.short	(.L_219 - .L_218)
.L_218:
        /*0060*/ 	.word	0x00000000


	//----- nvinfo : EIATTR_CBANK_PARAM_SIZE
	.align		4
.L_219:
        /*0064*/ 	.byte	0x03, 0x19
        /*0066*/ 	.short	0x0018


	//----- nvinfo : EIATTR_PARAM_CBANK
	.align		4
        /*0068*/ 	.byte	0x04, 0x0a
        /*006a*/ 	.short	(.L_221 - .L_220)
	.align		4
.L_220:
        /*006c*/ 	.word	index@(.nv.constant0._Z13pi_par_unrollILj256EEvidPd)
        /*0070*/ 	.short	0x0380
        /*0072*/ 	.short	0x0018


	//----- nvinfo : EIATTR_SW_WAR
	.align		4
.L_221:
        /*0074*/ 	.byte	0x04, 0x36
        /*0076*/ 	.short	(.L_223 - .L_222)
.L_222:
        /*0078*/ 	.word	0x00000008
.L_223:


//--------------------- .nv.info._Z13pi_par_unrollILj512EEvidPd --------------------------
	.section	.nv.info._Z13pi_par_unrollILj512EEvidPd,"",@"SHT_CUDA_INFO"
	.sectionflags	@""
	.align	4


	//----- nvinfo : EIATTR_CUDA_API_VERSION
	.align		4
        /*0000*/ 	.byte	0x04, 0x37
        /*0002*/ 	.short	(.L_225 - .L_224)
.L_224:
        /*0004*/ 	.word	0x00000082


	//----- nvinfo : EIATTR_KPARAM_INFO
	.align		4
.L_225:
        /*0008*/ 	.byte	0x04, 0x17
        /*000a*/ 	.short	(.L_227 - .L_226)
.L_226:
        /*000c*/ 	.word	0x00000000
        /*0010*/ 	.short	0x0002
        /*0012*/ 	.short	0x0010
        /*0014*/ 	.byte	0x00, 0xf5, 0x21, 0x00


	//----- nvinfo : EIATTR_KPARAM_INFO
	.align		4
.L_227:
        /*0018*/ 	.byte	0x04, 0x17
        /*001a*/ 	.short	(.L_229 - .L_228)
.L_228:
        /*001c*/ 	.word	0x00000000
        /*0020*/ 	.short	0x0001
        /*0022*/ 	.short	0x0008
        /*0024*/ 	.byte	0x00, 0xf0, 0x21, 0x00


	//----- nvinfo : EIATTR_KPARAM_INFO
	.align		4
.L_229:
        /*0028*/ 	.byte	0x04, 0x17
        /*002a*/ 	.short	(.L_231 - .L_230)
.L_230:
        /*002c*/ 	.word	0x00000000
        /*0030*/ 	.short	0x0000
        /*0032*/ 	.short	0x0000
        /*0034*/ 	.byte	0x00, 0xf0, 0x11, 0x00


	//----- nvinfo : EIATTR_SPARSE_MMA_MASK
	.align		4
.L_231:
        /*0038*/ 	.byte	0x03, 0x50
        /*003a*/ 	.short	0x0000


	//----- nvinfo : EIATTR_MAXREG_COUNT
	.align		4
        /*003c*/ 	.byte	0x03, 0x1b
        /*003e*/ 	.short	0x00ff


	//----- nvinfo : EIATTR_NUM_BARRIERS
	.align		4
        /*0040*/ 	.byte	0x02, 0x4c
        /*0042*/ 	.byte	0x01
	.zero		1


	//----- nvinfo : EIATTR_MERCURY_ISA_VERSION
	.align		4
        /*0044*/ 	.byte	0x03, 0x5f
        /*0046*/ 	.short	0x0101


	//----- nvinfo : EIATTR_VRC_CTA_INIT_COUNT
	.align		4
        /*0048*/ 	.byte	0x02, 0x4a
	.zero		1
	.zero		1


	//----- nvinfo : EIATTR_EXIT_INSTR_OFFSETS
	.align		4
        /*004c*/ 	.byte	0x04, 0x1c
        /*004e*/ 	.short	(.L_233 - .L_232)


	//   ....[0]....
.L_232:
        /*0050*/ 	.word	0x00000660


	//   ....[1]....
        /*0054*/ 	.word	0x00000800


	//   ....[2]....
        /*0058*/ 	.word	0x000008a0


	//----- nvinfo : EIATTR_CRS_STACK_SIZE
	.align		4
.L_233:
        /*005c*/ 	.byte	0x04, 0x1e
        /*005e*/ 	.short	(.L_235 - .L_234)
.L_234:
        /*0060*/ 	.word	0x00000000


	//----- nvinfo : EIATTR_CBANK_PARAM_SIZE
	.align		4
.L_235:
        /*0064*/ 	.byte	0x03, 0x19
        /*0066*/ 	.short	0x0018


	//----- nvinfo : EIATTR_PARAM_CBANK
	.align		4
        /*0068*/ 	.byte	0x04, 0x0a
        /*006a*/ 	.short	(.L_237 - .L_236)
	.align		4
.L_236:
        /*006c*/ 	.word	index@(.nv.constant0._Z13pi_par_unrollILj512EEvidPd)
        /*0070*/ 	.short	0x0380
        /*0072*/ 	.short	0x0018


	//----- nvinfo : EIATTR_SW_WAR
	.align		4
.L_237:
        /*0074*/ 	.byte	0x04, 0x36
        /*0076*/ 	.short	(.L_239 - .L_238)
.L_238:
        /*0078*/ 	.word	0x00000008
.L_239:


//--------------------- .nv.callgraph             --------------------------
	.section	.nv.callgraph,"",@"SHT_CUDA_CALLGRAPH"
	.align	4
	.sectionentsize	8
	.align		4
        /*0000*/ 	.word	0x00000000
	.align		4
        /*0004*/ 	.word	0xffffffff
	.align		4
        /*0008*/ 	.word	0x00000000
	.align		4
        /*000c*/ 	.word	0xfffffffe
	.align		4
        /*0010*/ 	.word	0x00000000
	.align		4
        /*0014*/ 	.word	0xfffffffd
	.align		4
        /*0018*/ 	.word	0x00000000
	.align		4
        /*001c*/ 	.word	0xfffffffc


//--------------------- .text._Z13pi_par_unrollILj1EEvidPd --------------------------
	.section	.text._Z13pi_par_unrollILj1EEvidPd,"ax",@progbits
	.align	128
        .global         _Z13pi_par_unrollILj1EEvidPd
        .type           _Z13pi_par_unrollILj1EEvidPd,@function
        .size           _Z13pi_par_unrollILj1EEvidPd,(.L_x_170 - _Z13pi_par_unrollILj1EEvidPd)
        .other          _Z13pi_par_unrollILj1EEvidPd,@"STO_CUDA_ENTRY STV_DEFAULT"
_Z13pi_par_unrollILj1EEvidPd:
.text._Z13pi_par_unrollILj1EEvidPd:
[----:B------:R-:W-:Y:S08]  /*0000*/  LDC R1, c[0x0][0x37c] ;  /* 0x0000df00ff017b82 */ /* 0x000ff00000000800 */
[----:B------:R-:W0:Y:S01]  /*0010*/  S2UR UR5, SR_CgaCtaId ;  /* 0x00000000000579c3 */ /* 0x000e220000008800 */
[----:B------:R-:W1:Y:S01]  /*0020*/  S2R R26, SR_TID.X ;  /* 0x00000000001a7919 */ /* 0x000e620000002100 */
[----:B------:R-:W-:Y:S01]  /*0030*/  UMOV UR4, 0x400 ;  /* 0x0000040000047882 */ /* 0x000fe20000000000 */
[----:B------:R-:W2:Y:S01]  /*0040*/  LDCU.64 UR6, c[0x0][0x388] ;  /* 0x00007100ff0677ac */ /* 0x000ea20008000a00 */
[----:B------:R-:W-:Y:S01]  /*0050*/  BSSY.RECONVERGENT B0, `(.L_x_0) ;  /* 0x000004b000007945 */ /* 0x000fe20003800200 */
[----:B------:R-:W3:Y:S01]  /*0060*/  S2R R3, SR_CTAID.X ;  /* 0x0000000000037919 */ /* 0x000ee20000002500 */
[----:B0-----:R-:W-:Y:S01]  /*0070*/  ULEA UR4, UR5, UR4, 0x18 ;  /* 0x0000000405047291 */ /* 0x001fe2000f8ec0ff */
[----:B------:R-:W0:Y:S05]  /*0080*/  LDCU UR5, c[0x0][0x380] ;  /* 0x00007000ff0577ac */ /* 0x000e2a0008000800 */
[----:B-1----:R-:W-:-:S05]  /*0090*/  LEA R27, R26, UR4, 0x3 ;  /* 0x000000041a1b7c11 */ /* 0x002fca000f8e18ff */
[----:B------:R-:W1:Y:S01]  /*00a0*/  LDCU UR4, c[0x0][0x380] ;  /* 0x00007000ff0477ac */ /* 0x000e620008000800 */
[----:B---3--:R-:W-:Y:S01]  /*00b0*/  IMAD R24, R3, 0x2, R26 ;  /* 0x0000000203187824 */ /* 0x008fe200078e021a */
[----:B------:R3:W-:Y:S01]  /*00c0*/  STS.64 [R27], RZ ;  /* 0x000000ff1b007388 */ /* 0x0007e20000000a00 */
[----:B------:R-:W-:Y:S03]  /*00d0*/  BAR.SYNC.DEFER_BLOCKING 0x0 ;  /* 0x0000000000007b1d */ /* 0x000fe60000010000 */
[----:B0-----:R-:W-:-:S13]  /*00e0*/  ISETP.GE.AND P0, PT, R24, UR5, PT ;  /* 0x0000000518007c0c */ /* 0x001fda000bf06270 */
[----:B-123--:R-:W-:Y:S05]  /*00f0*/  @P0 BRA `(.L_x_1) ;  /* 0x0000000400000947 */ /* 0x00efea0003800000 */
[----:B------:R0:W1:Y:S01]  /*0100*/  LDS.64 R6, [R27] ;  /* 0x000000001b067984 */ /* 0x0000620000000a00 */
[----:B------:R-:W2:Y:S01]  /*0110*/  LDC R25, c[0x0][0x370] ;  /* 0x0000dc00ff197b82 */ /* 0x000ea20000000800 */
[----:B------:R-:W-:Y:S01]  /*0120*/  BSSY.RECONVERGENT B1, `(.L_x_2) ;  /* 0x000003c000017945 */ /* 0x000fe20003800200 */
.L_x_9:
[----:B------:R-:W3:Y:S01]  /*0130*/  I2F.F64 R2, R24 ;  /* 0x0000001800027312 */ /* 0x000ee20000201c00 */
[----:B------:R-:W-:Y:S01]  /*0140*/  IMAD.MOV.U32 R4, RZ, RZ, 0x1 ;  /* 0x00000001ff047424 */ /* 0x000fe200078e00ff */
[----:B------:R-:W-:Y:S01]  /*0150*/  BSSY.RECONVERGENT B2, `(.L_x_3) ;  /* 0x0000017000027945 */ /* 0x000fe20003800200 */
[----:B------:R-:W-:Y:S01]  /*0160*/  IMAD.MOV.U32 R14, RZ, RZ, RZ ;  /* 0x000000ffff0e7224 */ /* 0x000fe200078e00ff */
[----:B---3--:R-:W-:-:S08]  /*0170*/  DADD R2, R2, 0.5 ;  /* 0x3fe0000002027429 */ /* 0x008fd00000000000 */
[----:B------:R-:W-:-:S08]  /*0180*/  DMUL R2, R2, UR6 ;  /* 0x0000000602027c28 */ /* 0x000fd00008000000 */
[----:B------:R-:W-:-:S06]  /*0190*/  DFMA R2, R2, R2, 1 ;  /* 0x3ff000000202742b */ /* 0x000fcc0000000002 */
[----:B------:R-:W3:Y:S02]  /*01a0*/  MUFU.RCP64H R5, R3 ;  /* 0x0000000300057308 */ /* 0x000ee40000001800 */
[----:B---3--:R-:W-:-:S08]  /*01b0*/  DFMA R8, -R2, R4, 1 ;  /* 0x3ff000000208742b */ /* 0x008fd00000000104 */
[----:B------:R-:W-:-:S08]  /*01c0*/  DFMA R8, R8, R8, R8 ;  /* 0x000000080808722b */ /* 0x000fd00000000008 */
[----:B------:R-:W-:-:S08]  /*01d0*/  DFMA R8, R4, R8, R4 ;  /* 0x000000080408722b */ /* 0x000fd00000000004 */
[----:B------:R-:W-:-:S08]  /*01e0*/  DFMA R4, -R2, R8, 1 ;  /* 0x3ff000000204742b */ /* 0x000fd00000000108 */
[----:B------:R-:W-:-:S08]  /*01f0*/  DFMA R4, R8, R4, R8 ;  /* 0x000000040804722b */ /* 0x000fd00000000008 */
[----:B------:R-:W-:-:S08]  /*0200*/  DMUL R8, R4, 4 ;  /* 0x4010000004087828 */ /* 0x000fd00000000000 */
[----:B------:R-:W-:-:S08]  /*0210*/  DFMA R10, -R2, R8, 4 ;  /* 0x40100000020a742b */ /* 0x000fd00000000108 */
[----:B------:R-:W-:Y:S01]  /*0220*/  DFMA R8, R4, R10, R8 ;  /* 0x0000000a0408722b */ /* 0x000fe20000000008 */
[----:B------:R-:W-:-:S09]  /*0230*/  IMAD.MOV.U32 R5, RZ, RZ, 0x40100000 ;  /* 0x40100000ff057424 */ /* 0x000fd200078e00ff */
[----:B------:R-:W-:-:S05]  /*0240*/  FFMA R0, RZ, R3, R9 ;  /* 0x00000003ff007223 */ /* 0x000fca0000000009 */
[----:B------:R-:W-:-:S13]  /*0250*/  FSETP.GT.AND P0, PT, |R0|, 1.469367938527859385e-39, PT ;  /* 0x001000000000780b */ /* 0x000fda0003f04200 */
[----:B------:R-:W-:Y:S05]  /*0260*/  @P0 BRA `(.L_x_4) ;  /* 0x0000000000140947 */ /* 0x000fea0003800000 */
[----:B------:R-:W-:Y:S01]  /*0270*/  IMAD.MOV.U32 R13, RZ, RZ, R3 ;  /* 0x000000ffff0d7224 */ /* 0x000fe200078e0003 */
[----:B------:R-:W-:-:S07]  /*0280*/  MOV R28, 0x2a0 ;  /* 0x000002a0001c7802 */ /* 0x000fce0000000f00 */
[----:B012---:R-:W-:Y:S05]  /*0290*/  CALL.REL.NOINC `($__internal_0_$__cuda_sm20_div_rn_f64_full) ;  /* 0x0000000000d07944 */ /* 0x007fea0003c00000 */
[----:B------:R-:W-:Y:S02]  /*02a0*/  IMAD.MOV.U32 R8, RZ, RZ, R2 ;  /* 0x000000ffff087224 */ /* 0x000fe400078e0002 */
[----:B------:R-:W-:-:S07]  /*02b0*/  IMAD.MOV.U32 R9, RZ, RZ, R3 ;  /* 0x000000ffff097224 */ /* 0x000fce00078e0003 */
.L_x_4:
[----:B------:R-:W-:Y:S05]  /*02c0*/  BSYNC.RECONVERGENT B2 ;  /* 0x0000000000027941 */ /* 0x000fea0003800200 */
.L_x_3:
[----:B------:R-:W-:Y:S01]  /*02d0*/  VIADD R0, R24, 0x1 ;  /* 0x0000000118007836 */ /* 0x000fe20000000000 */
[----:B------:R-:W-:Y:S04]  /*02e0*/  BSSY.RECONVERGENT B2, `(.L_x_5) ;  /* 0x000001b000027945 */ /* 0x000fe80003800200 */
[----:B------:R-:W-:-:S13]  /*02f0*/  ISETP.GE.U32.AND P0, PT, R0, UR4, PT ;  /* 0x0000000400007c0c */ /* 0x000fda000bf06070 */
[----:B------:R-:W-:Y:S05]  /*0300*/  @P0 BRA `(.L_x_6) ;  /* 0x0000000000600947 */ /* 0x000fea0003800000 */
[----:B------:R-:W3:Y:S01]  /*0310*/  I2F.F64.U32 R2, R0 ;  /* 0x0000000000027312 */ /* 0x000ee20000201800 */
[----:B------:R-:W-:Y:S01]  /*0320*/  BSSY.RECONVERGENT B3, `(.L_x_7) ;  /* 0x0000015000037945 */ /* 0x000fe20003800200 */
[----:B---3--:R-:W-:-:S08]  /*0330*/  DADD R2, R2, 0.5 ;  /* 0x3fe0000002027429 */ /* 0x008fd00000000000 */
[----:B------:R-:W-:-:S08]  /*0340*/  DMUL R2, R2, UR6 ;  /* 0x0000000602027c28 */ /* 0x000fd00008000000 */
[----:B------:R-:W-:Y:S01]  /*0350*/  DFMA R10, R2, R2, 1 ;  /* 0x3ff00000020a742b */ /* 0x000fe20000000002 */
[----:B------:R-:W-:-:S05]  /*0360*/  IMAD.MOV.U32 R2, RZ, RZ, 0x1 ;  /* 0x00000001ff027424 */ /* 0x000fca00078e00ff */
        /* <DEDUP_REMOVED lines=8> */
[----:B------:R-:W-:-:S10]  /*03f0*/  DFMA R2, R2, R16, R12 ;  /* 0x000000100202722b */ /* 0x000fd4000000000c */
[----:B------:R-:W-:-:S05]  /*0400*/  FFMA R0, RZ, R11, R3 ;  /* 0x0000000bff007223 */ /* 0x000fca0000000003 */
[----:B------:R-:W-:-:S13]  /*0410*/  FSETP.GT.AND P0, PT, |R0|, 1.469367938527859385e-39, PT ;  /* 0x001000000000780b */ /* 0x000fda0003f04200 */
[----:B------:R-:W-:Y:S05]  /*0420*/  @P0 BRA `(.L_x_8) ;  /* 0x0000000000100947 */ /* 0x000fea0003800000 */
[----:B------:R-:W-:Y:S01]  /*0430*/  IMAD.MOV.U32 R2, RZ, RZ, R10 ;  /* 0x000000ffff027224 */ /* 0x000fe200078e000a */
[----:B------:R-:W-:Y:S01]  /*0440*/  MOV R28, 0x470 ;  /* 0x00000470001c7802 */ /* 0x000fe20000000f00 */
[----:B------:R-:W-:-:S07]  /*0450*/  IMAD.MOV.U32 R13, RZ, RZ, R11 ;  /* 0x000000ffff0d7224 */ /* 0x000fce00078e000b */
[----:B012---:R-:W-:Y:S05]  /*0460*/  CALL.REL.NOINC `($__internal_0_$__cuda_sm20_div_rn_f64_full) ;  /* 0x00000000005c7944 */ /* 0x007fea0003c00000 */
.L_x_8:
[----:B------:R-:W-:Y:S05]  /*0470*/  BSYNC.RECONVERGENT B3 ;  /* 0x0000000000037941 */ /* 0x000fea0003800200 */
.L_x_7:
[----:B------:R-:W-:-:S11]  /*0480*/  DADD R8, R8, R2 ;  /* 0x0000000008087229 */ /* 0x000fd60000000002 */
.L_x_6:
[----:B------:R-:W-:Y:S05]  /*0490*/  BSYNC.RECONVERGENT B2 ;  /* 0x0000000000027941 */ /* 0x000fea0003800200 */
.L_x_5:
[----:B--2---:R-:W-:Y:S01]  /*04a0*/  IMAD R24, R25, 0x2, R24 ;  /* 0x0000000219187824 */ /* 0x004fe200078e0218 */
[----:B-1----:R-:W-:-:S04]  /*04b0*/  DADD R6, R8, R6 ;  /* 0x0000000008067229 */ /* 0x002fc80000000006 */
[----:B------:R-:W-:-:S13]  /*04c0*/  ISETP.GE.AND P0, PT, R24, UR4, PT ;  /* 0x0000000418007c0c */ /* 0x000fda000bf06270 */
[----:B------:R-:W-:Y:S05]  /*04d0*/  @!P0 BRA `(.L_x_9) ;  /* 0xfffffffc00148947 */ /* 0x000fea000383ffff */
[----:B------:R-:W-:Y:S05]  /*04e0*/  BSYNC.RECONVERGENT B1 ;  /* 0x0000000000017941 */ /* 0x000fea0003800200 */
.L_x_2:
[----:B------:R1:W-:Y:S02]  /*04f0*/  STS.64 [R27], R6 ;  /* 0x000000061b007388 */ /* 0x0003e40000000a00 */
.L_x_1:
[----:B------:R-:W-:Y:S05]  /*0500*/  BSYNC.RECONVERGENT B0 ;  /* 0x0000000000007941 */ /* 0x000fea0003800200 */
.L_x_0:
[----:B------:R-:W-:Y:S01]  /*0510*/  BAR.SYNC.DEFER_BLOCKING 0x0 ;  /* 0x0000000000007b1d */ /* 0x000fe20000010000 */
[----:B------:R-:W-:-:S13]  /*0520*/  ISETP.NE.AND P0, PT, R26, RZ, PT ;  /* 0x000000ff1a00720c */ /* 0x000fda0003f05270 */
[----:B------:R-:W-:Y:S05]  /*0530*/  @P0 EXIT ;  /* 0x000000000000094d */ /* 0x000fea0003800000 */
[----:B------:R-:W2:Y:S01]  /*0540*/  S2UR UR5, SR_CgaCtaId ;  /* 0x00000000000579c3 */ /* 0x000ea20000008800 */
[----:B------:R-:W-:Y:S01]  /*0550*/  UMOV UR4, 0x400 ;  /* 0x0000040000047882 */ /* 0x000fe20000000000 */
[----:B------:R-:W3:Y:S06]  /*0560*/  LDCU.64 UR6, c[0x0][0x388] ;  /* 0x00007100ff0677ac */ /* 0x000eec0008000a00 */
[----:B------:R-:W4:Y:S01]  /*0570*/  LDC.64 R4, c[0x0][0x390] ;  /* 0x0000e400ff047b82 */ /* 0x000f220000000a00 */
[----:B--2---:R-:W-:-:S09]  /*0580*/  ULEA UR4, UR5, UR4, 0x18 ;  /* 0x0000000405047291 */ /* 0x004fd2000f8ec0ff */
[----:B------:R-:W3:Y:S02]  /*0590*/  LDS.64 R2, [UR4] ;  /* 0x00000004ff027984 */ /* 0x000ee40008000a00 */
[----:B------:R-:W4:Y:S01]  /*05a0*/  LDCU.64 UR4, c[0x0][0x358] ;  /* 0x00006b00ff0477ac */ /* 0x000f220008000a00 */
[----:B---3--:R-:W-:-:S07]  /*05b0*/  DMUL R2, R2, UR6 ;  /* 0x0000000602027c28 */ /* 0x008fce0008000000 */
[----:B----4-:R-:W-:Y:S01]  /*05c0*/  REDG.E.ADD.F64.RN.STRONG.GPU desc[UR4][R4.64], R2 ;  /* 0x00000002040079a6 */ /* 0x010fe2000c12ff04 */
[----:B------:R-:W-:Y:S05]  /*05d0*/  EXIT ;  /* 0x000000000000794d */ /* 0x000fea0003800000 */
        .weak           $__internal_0_$__cuda_sm20_div_rn_f64_full
        .type           $__internal_0_$__cuda_sm20_div_rn_f64_full,@function
        .size           $__internal_0_$__cuda_sm20_div_rn_f64_full,(.L_x_170 - $__internal_0_$__cuda_sm20_div_rn_f64_full)
$__internal_0_$__cuda_sm20_div_rn_f64_full:
[C---:B------:R-:W-:Y:S01]  /*05e0*/  FSETP.GEU.AND P0, PT, |R13|.reuse, 1.469367938527859385e-39, PT ;  /* 0x001000000d00780b */ /* 0x040fe20003f0e200 */
[--C-:B------:R-:W-:Y:S01]  /*05f0*/  IMAD.MOV.U32 R12, RZ, RZ, R2.reuse ;  /* 0x000000ffff0c7224 */ /* 0x100fe200078e0002 */
[C---:B------:R-:W-:Y:S01]  /*0600*/  LOP3.LUT R10, R13.reuse, 0x800fffff, RZ, 0xc0, !PT ;  /* 0x800fffff0d0a7812 */ /* 0x040fe200078ec0ff */
[----:B------:R-:W-:Y:S01]  /*0610*/  IMAD.MOV.U32 R20, RZ, RZ, 0x1 ;  /* 0x00000001ff147424 */ /* 0x000fe200078e00ff */
[----:B------:R-:W-:Y:S01]  /*0620*/  LOP3.LUT R4, R13, 0x7ff00000, RZ, 0xc0, !PT ;  /* 0x7ff000000d047812 */ /* 0x000fe200078ec0ff */
[----:B------:R-:W-:Y:S01]  /*0630*/  IMAD.MOV.U32 R15, RZ, RZ, R5 ;  /* 0x000000ffff0f7224 */ /* 0x000fe200078e0005 */
[----:B------:R-:W-:Y:S01]  /*0640*/  LOP3.LUT R11, R10, 0x3ff00000, RZ, 0xfc, !PT ;  /* 0x3ff000000a0b7812 */ /* 0x000fe200078efcff */
[----:B------:R-:W-:Y:S02]  /*0650*/  IMAD.MOV.U32 R10, RZ, RZ, R2 ;  /* 0x000000ffff0a7224 */ /* 0x000fe400078e0002 */
[----:B------:R-:W-:-:S04]  /*0660*/  IMAD.MOV.U32 R16, RZ, RZ, R14 ;  /* 0x000000ffff107224 */ /* 0x000fc800078e000e */
[----:B------:R-:W-:-:S06]  /*0670*/  @!P0 DMUL R10, R12, 8.98846567431157953865e+307 ;  /* 0x7fe000000c0a8828 */ /* 0x000fcc0000000000 */
[----:B------:R-:W0:Y:S02]  /*0680*/  MUFU.RCP64H R21, R11 ;  /* 0x0000000b00157308 */ /* 0x000e240000001800 */
[----:B0-----:R-:W-:-:S08]  /*0690*/  DFMA R2, R20, -R10, 1 ;  /* 0x3ff000001402742b */ /* 0x001fd0000000080a */
[----:B------:R-:W-:-:S08]  /*06a0*/  DFMA R2, R2, R2, R2 ;  /* 0x000000020202722b */ /* 0x000fd00000000002 */
[----:B------:R-:W-:Y:S01]  /*06b0*/  DFMA R20, R20, R2, R20 ;  /* 0x000000021414722b */ /* 0x000fe20000000014 */
[----:B------:R-:W-:Y:S01]  /*06c0*/  LOP3.LUT R3, R15, 0x7ff00000, RZ, 0xc0, !PT ;  /* 0x7ff000000f037812 */ /* 0x000fe200078ec0ff */
[----:B------:R-:W-:-:S03]  /*06d0*/  IMAD.MOV.U32 R2, RZ, RZ, 0x1ca00000 ;  /* 0x1ca00000ff027424 */ /* 0x000fc600078e00ff */
[----:B------:R-:W-:Y:S01]  /*06e0*/  ISETP.GE.U32.AND P1, PT, R3, R4, PT ;  /* 0x000000040300720c */ /* 0x000fe20003f26070 */
[----:B------:R-:W-:Y:S02]  /*06f0*/  IMAD.MOV.U32 R0, RZ, RZ, R3 ;  /* 0x000000ffff007224 */ /* 0x000fe400078e0003 */
[----:B------:R-:W-:Y:S01]  /*0700*/  DFMA R18, R20, -R10, 1 ;  /* 0x3ff000001412742b */ /* 0x000fe2000000080a */
[----:B------:R-:W-:Y:S02]  /*0710*/  SEL R17, R2, 0x63400000, !P1 ;  /* 0x6340000002117807 */ /* 0x000fe40004800000 */
[----:B------:R-:W-:Y:S02]  /*0720*/  FSETP.GEU.AND P1, PT, |R15|, 1.469367938527859385e-39, PT ;  /* 0x001000000f00780b */ /* 0x000fe40003f2e200 */
[----:B------:R-:W-:-:S03]  /*0730*/  LOP3.LUT R17, R17, 0x800fffff, R15, 0xf8, !PT ;  /* 0x800fffff11117812 */ /* 0x000fc600078ef80f */
[----:B------:R-:W-:-:S08]  /*0740*/  DFMA R18, R20, R18, R20 ;  /* 0x000000121412722b */ /* 0x000fd00000000014 */
[----:B------:R-:W-:Y:S05]  /*0750*/  @P1 BRA `(.L_x_10) ;  /* 0x0000000000201947 */ /* 0x000fea0003800000 */
[----:B------:R-:W-:Y:S01]  /*0760*/  LOP3.LUT R0, R13, 0x7ff00000, RZ, 0xc0, !PT ;  /* 0x7ff000000d007812 */ /* 0x000fe200078ec0ff */
[----:B------:R-:W-:-:S03]  /*0770*/  IMAD.MOV.U32 R20, RZ, RZ, RZ ;  /* 0x000000ffff147224 */ /* 0x000fc600078e00ff */
[----:B------:R-:W-:-:S04]  /*0780*/  ISETP.GE.U32.AND P1, PT, R3, R0, PT ;  /* 0x000000000300720c */ /* 0x000fc80003f26070 */
[----:B------:R-:W-:-:S04]  /*0790*/  SEL R21, R2, 0x63400000, !P1 ;  /* 0x6340000002157807 */ /* 0x000fc80004800000 */
[----:B------:R-:W-:-:S04]  /*07a0*/  LOP3.LUT R21, R21, 0x80000000, R15, 0xf8, !PT ;  /* 0x8000000015157812 */ /* 0x000fc800078ef80f */
[----:B------:R-:W-:-:S06]  /*07b0*/  LOP3.LUT R21, R21, 0x100000, RZ, 0xfc, !PT ;  /* 0x0010000015157812 */ /* 0x000fcc00078efcff */
[----:B------:R-:W-:-:S10]  /*07c0*/  DFMA R16, R16, 2, -R20 ;  /* 0x400000001010782b */ /* 0x000fd40000000814 */
[----:B------:R-:W-:-:S07]  /*07d0*/  LOP3.LUT R0, R17, 0x7ff00000, RZ, 0xc0, !PT ;  /* 0x7ff0000011007812 */ /* 0x000fce00078ec0ff */
.L_x_10:
[----:B------:R-:W-:Y:S01]  /*07e0*/  DMUL R20, R18, R16 ;  /* 0x0000001012147228 */ /* 0x000fe20000000000 */
[----:B------:R-:W-:Y:S01]  /*07f0*/  @!P0 LOP3.LUT R4, R11, 0x7ff00000, RZ, 0xc0, !PT ;  /* 0x7ff000000b048812 */ /* 0x000fe200078ec0ff */
[----:B------:R-:W-:Y:S06]  /*0800*/  BSSY.RECONVERGENT B4, `(.L_x_11) ;  /* 0x0000038000047945 */ /* 0x000fec0003800200 */
[----:B------:R-:W-:-:S08]  /*0810*/  DFMA R22, R20, -R10, R16 ;  /* 0x8000000a1416722b */ /* 0x000fd00000000010 */
[----:B------:R-:W-:Y:S01]  /*0820*/  DFMA R22, R18, R22, R20 ;  /* 0x000000161216722b */ /* 0x000fe20000000014 */
[----:B------:R-:W-:-:S05]  /*0830*/  VIADD R18, R0, 0xffffffff ;  /* 0xffffffff00127836 */ /* 0x000fca0000000000 */
[----:B------:R-:W-:Y:S01]  /*0840*/  ISETP.GT.U32.AND P0, PT, R18, 0x7feffffe, PT ;  /* 0x7feffffe1200780c */ /* 0x000fe20003f04070 */
[----:B------:R-:W-:-:S05]  /*0850*/  VIADD R18, R4, 0xffffffff ;  /* 0xffffffff04127836 */ /* 0x000fca0000000000 */
[----:B------:R-:W-:-:S13]  /*0860*/  ISETP.GT.U32.OR P0, PT, R18, 0x7feffffe, P0 ;  /* 0x7feffffe1200780c */ /* 0x000fda0000704470 */
[----:B------:R-:W-:Y:S05]  /*0870*/  @P0 BRA `(.L_x_12) ;  /* 0x00000000006c0947 */ /* 0x000fea0003800000 */
[----:B------:R-:W-:Y:S01]  /*0880*/  LOP3.LUT R4, R13, 0x7ff00000, RZ, 0xc0, !PT ;  /* 0x7ff000000d047812 */ /* 0x000fe200078ec0ff */
[----:B------:R-:W-:-:S03]  /*0890*/  IMAD.MOV.U32 R18, RZ, RZ, RZ ;  /* 0x000000ffff127224 */ /* 0x000fc600078e00ff */
[CC--:B------:R-:W-:Y:S02]  /*08a0*/  VIADDMNMX R0, R3.reuse, -R4.reuse, 0xb9600000, !PT ;  /* 0xb960000003007446 */ /* 0x0c0fe40007800904 */
[----:B------:R-:W-:Y:S02]  /*08b0*/  ISETP.GE.U32.AND P0, PT, R3, R4, PT ;  /* 0x000000040300720c */ /* 0x000fe40003f06070 */
[----:B------:R-:W-:Y:S02]  /*08c0*/  VIMNMX R0, PT, PT, R0, 0x46a00000, PT ;  /* 0x46a0000000007848 */ /* 0x000fe40003fe0100 */
[----:B------:R-:W-:-:S05]  /*08d0*/  SEL R3, R2, 0x63400000, !P0 ;  /* 0x6340000002037807 */ /* 0x000fca0004000000 */
[----:B------:R-:W-:-:S04]  /*08e0*/  IMAD.IADD R0, R0, 0x1, -R3 ;  /* 0x0000000100007824 */ /* 0x000fc800078e0a03 */
[----:B------:R-:W-:-:S06]  /*08f0*/  VIADD R19, R0, 0x7fe00000 ;  /* 0x7fe0000000137836 */ /* 0x000fcc0000000000 */
[----:B------:R-:W-:-:S10]  /*0900*/  DMUL R2, R22, R18 ;  /* 0x0000001216027228 */ /* 0x000fd40000000000 */
[----:B------:R-:W-:-:S13]  /*0910*/  FSETP.GTU.AND P0, PT, |R3|, 1.469367938527859385e-39, PT ;  /* 0x001000000300780b */ /* 0x000fda0003f0c200 */
[----:B------:R-:W-:Y:S05]  /*0920*/  @P0 BRA `(.L_x_13) ;  /* 0x0000000000940947 */ /* 0x000fea0003800000 */
[----:B------:R-:W-:Y:S01]  /*0930*/  DFMA R10, R22, -R10, R16 ;  /* 0x8000000a160a722b */ /* 0x000fe20000000010 */
[----:B------:R-:W-:-:S09]  /*0940*/  IMAD.MOV.U32 R18, RZ, RZ, RZ ;  /* 0x000000ffff127224 */ /* 0x000fd200078e00ff */
[C---:B------:R-:W-:Y:S02]  /*0950*/  FSETP.NEU.AND P0, PT, R11.reuse, RZ, PT ;  /* 0x000000ff0b00720b */ /* 0x040fe40003f0d000 */
[----:B------:R-:W-:-:S04]  /*0960*/  LOP3.LUT R13, R11, 0x80000000, R13, 0x48, !PT ;  /* 0x800000000b0d7812 */ /* 0x000fc800078e480d */
[----:B------:R-:W-:-:S07]  /*0970*/  LOP3.LUT R19, R13, R19, RZ, 0xfc, !PT ;  /* 0x000000130d137212 */ /* 0x000fce00078efcff */
[----:B------:R-:W-:Y:S05]  /*0980*/  @!P0 BRA `(.L_x_13) ;  /* 0x00000000007c8947 */ /* 0x000fea0003800000 */
[----:B------:R-:W-:Y:S01]  /*0990*/  IMAD.MOV R11, RZ, RZ, -R0 ;  /* 0x000000ffff0b7224 */ /* 0x000fe200078e0a00 */
[----:B------:R-:W-:Y:S01]  /*09a0*/  DMUL.RP R18, R22, R18 ;  /* 0x0000001216127228 */ /* 0x000fe20000008000 */
[----:B------:R-:W-:-:S06]  /*09b0*/  IMAD.MOV.U32 R10, RZ, RZ, RZ ;  /* 0x000000ffff0a7224 */ /* 0x000fcc00078e00ff */
[----:B------:R-:W-:-:S03]  /*09c0*/  DFMA R10, R2, -R10, R22 ;  /* 0x8000000a020a722b */ /* 0x000fc60000000016 */
[----:B------:R-:W-:-:S03]  /*09d0*/  LOP3.LUT R13, R19, R13, RZ, 0x3c, !PT ;  /* 0x0000000d130d7212 */ /* 0x000fc600078e3cff */
[----:B------:R-:W-:-:S04]  /*09e0*/  IADD3 R10, PT, PT, -R0, -0x43300000, RZ ;  /* 0xbcd00000000a7810 */ /* 0x000fc80007ffe1ff */
[----:B------:R-:W-:-:S04]  /*09f0*/  FSETP.NEU.AND P0, PT, |R11|, R10, PT ;  /* 0x0000000a0b00720b */ /* 0x000fc80003f0d200 */
[----:B------:R-:W-:Y:S02]  /*0a00*/  FSEL R2, R18, R2, !P0 ;  /* 0x0000000212027208 */ /* 0x000fe40004000000 */
[----:B------:R-:W-:Y:S01]  /*0a10*/  FSEL R3, R13, R3, !P0 ;  /* 0x000000030d037208 */ /* 0x000fe20004000000 */
[----:B------:R-:W-:Y:S06]  /*0a20*/  BRA `(.L_x_13) ;  /* 0x0000000000547947 */ /* 0x000fec0003800000 */
.L_x_12:
[----:B------:R-:W-:-:S14]  /*0a30*/  DSETP.NAN.AND P0, PT, R14, R14, PT ;  /* 0x0000000e0e00722a */ /* 0x000fdc0003f08000 */
[----:B------:R-:W-:Y:S05]  /*0a40*/  @P0 BRA `(.L_x_14) ;  /* 0x0000000000440947 */ /* 0x000fea0003800000 */
[----:B------:R-:W-:-:S14]  /*0a50*/  DSETP.NAN.AND P0, PT, R12, R12, PT ;  /* 0x0000000c0c00722a */ /* 0x000fdc0003f08000 */
[----:B------:R-:W-:Y:S05]  /*0a60*/  @P0 BRA `(.L_x_15) ;  /* 0x0000000000300947 */ /* 0x000fea0003800000 */
[----:B------:R-:W-:Y:S01]  /*0a70*/  ISETP.NE.AND P0, PT, R0, R4, PT ;  /* 0x000000040000720c */ /* 0x000fe20003f05270 */
[----:B------:R-:W-:Y:S02]  /*0a80*/  IMAD.MOV.U32 R2, RZ, RZ, 0x0 ;  /* 0x00000000ff027424 */ /* 0x000fe400078e00ff */
[----:B------:R-:W-:-:S10]  /*0a90*/  IMAD.MOV.U32 R3, RZ, RZ, -0x80000 ;  /* 0xfff80000ff037424 */ /* 0x000fd400078e00ff */
[----:B------:R-:W-:Y:S05]  /*0aa0*/  @!P0 BRA `(.L_x_13) ;  /* 0x0000000000348947 */ /* 0x000fea0003800000 */
[----:B------:R-:W-:Y:S02]  /*0ab0*/  ISETP.NE.AND P0, PT, R0, 0x7ff00000, PT ;  /* 0x7ff000000000780c */ /* 0x000fe40003f05270 */
[----:B------:R-:W-:Y:S02]  /*0ac0*/  LOP3.LUT R3, R15, 0x80000000, R13, 0x48, !PT ;  /* 0x800000000f037812 */ /* 0x000fe400078e480d */
[----:B------:R-:W-:-:S13]  /*0ad0*/  ISETP.EQ.OR P0, PT, R4, RZ, !P0 ;  /* 0x000000ff0400720c */ /* 0x000fda0004702670 */
[----:B------:R-:W-:Y:S01]  /*0ae0*/  @P0 LOP3.LUT R0, R3, 0x7ff00000, RZ, 0xfc, !PT ;  /* 0x7ff0000003000812 */ /* 0x000fe200078efcff */
[----:B------:R-:W-:Y:S02]  /*0af0*/  @!P0 IMAD.MOV.U32 R2, RZ, RZ, RZ ;  /* 0x000000ffff028224 */ /* 0x000fe400078e00ff */
[----:B------:R-:W-:Y:S02]  /*0b00*/  @P0 IMAD.MOV.U32 R2, RZ, RZ, RZ ;  /* 0x000000ffff020224 */ /* 0x000fe400078e00ff */
[----:B------:R-:W-:Y:S01]  /*0b10*/  @P0 IMAD.MOV.U32 R3, RZ, RZ, R0 ;  /* 0x000000ffff030224 */ /* 0x000fe200078e0000 */
[----:B------:R-:W-:Y:S06]  /*0b20*/  BRA `(.L_x_13) ;  /* 0x0000000000147947 */ /* 0x000fec0003800000 */
.L_x_15:
[----:B------:R-:W-:Y:S01]  /*0b30*/  LOP3.LUT R3, R13, 0x80000, RZ, 0xfc, !PT ;  /* 0x000800000d037812 */ /* 0x000fe200078efcff */
[----:B------:R-:W-:Y:S01]  /*0b40*/  IMAD.MOV.U32 R2, RZ, RZ, R12 ;  /* 0x000000ffff027224 */ /* 0x000fe200078e000c */
[----:B------:R-:W-:Y:S06]  /*0b50*/  BRA `(.L_x_13) ;  /* 0x0000000000087947 */ /* 0x000fec0003800000 */
.L_x_14:
[----:B------:R-:W-:Y:S01]  /*0b60*/  LOP3.LUT R3, R15, 0x80000, RZ, 0xfc, !PT ;  /* 0x000800000f037812 */ /* 0x000fe200078efcff */
[----:B------:R-:W-:-:S07]  /*0b70*/  IMAD.MOV.U32 R2, RZ, RZ, R14 ;  /* 0x000000ffff027224 */ /* 0x000fce00078e000e */
.L_x_13:
[----:B------:R-:W-:Y:S05]  /*0b80*/  BSYNC.RECONVERGENT B4 ;  /* 0x0000000000047941 */ /* 0x000fea0003800200 */
.L_x_11:
[----:B------:R-:W-:-:S04]  /*0b90*/  IMAD.MOV.U32 R29, RZ, RZ, 0x0 ;  /* 0x00000000ff1d7424 */ /* 0x000fc800078e00ff */
[----:B------:R-:W-:Y:S05]  /*0ba0*/  RET.REL.NODEC R28 `(_Z13pi_par_unrollILj1EEvidPd) ;  /* 0xfffffff41c147950 */ /* 0x000fea0003c3ffff */
.L_x_16:
[----:B------:R-:W-:-:S00]  /*0bb0*/  BRA `(.L_x_16) ;  /* 0xfffffffc00fc7947 */ /* 0x000fc0000383ffff */
[----:B------:R-:W-:-:S00]  /*0bc0*/  NOP ;  /* 0x0000000000007918 */ /* 0x000fc00000000000 */
        /* <DEDUP_REMOVED lines=11> */
.L_x_170:


//--------------------- .text._Z13pi_par_unrollILj2EEvidPd --------------------------
	.section	.text._Z13pi_par_unrollILj2EEvidPd,"ax",@progbits
	.align	128
        .global         _Z13pi_par_unrollILj2EEvidPd
        .type           _Z13pi_par_unrollILj2EEvidPd,@function
        .size           _Z13pi_par_unrollILj2EEvidPd,(.L_x_171 - _Z13pi_par_unrollILj2EEvidPd)
        .other          _Z13pi_par_unrollILj2EEvidPd,@"STO_CUDA_ENTRY STV_DEFAULT"
_Z13pi_par_unrollILj2EEvidPd:
.text._Z13pi_par_unrollILj2EEvidPd:
        /* <DEDUP_REMOVED lines=19> */
.L_x_26:
        /* <DEDUP_REMOVED lines=22> */
[----:B012---:R-:W-:Y:S05]  /*0290*/  CALL.REL.NOINC `($__internal_1_$__cuda_sm20_div_rn_f64_full) ;  /* 0x0000000000e87944 */ /* 0x007fea0003c00000 */
[----:B------:R-:W-:Y:S02]  /*02a0*/  IMAD.MOV.U32 R8, RZ, RZ, R2 ;  /* 0x000000ffff087224 */ /* 0x000fe400078e0002 */
[----:B------:R-:W-:-:S07]  /*02b0*/  IMAD.MOV.U32 R9, RZ, RZ, R3 ;  /* 0x000000ffff097224 */ /* 0x000fce00078e0003 */
.L_x_21:
[----:B------:R-:W-:Y:S05]  /*02c0*/  BSYNC.RECONVERGENT B2 ;  /* 0x0000000000027941 */ /* 0x000fea0003800200 */
.L_x_20:
        /* <DEDUP_REMOVED lines=25> */
[----:B012---:R-:W-:Y:S05]  /*0460*/  CALL.REL.NOINC `($__internal_1_$__cuda_sm20_div_rn_f64_full) ;  /* 0x0000000000747944 */ /* 0x007fea0003c00000 */
.L_x_25:
[----:B------:R-:W-:Y:S05]  /*0470*/  BSYNC.RECONVERGENT B3 ;  /* 0x0000000000037941 */ /* 0x000fea0003800200 */
.L_x_24:
[----:B------:R-:W-:-:S11]  /*0480*/  DADD R8, R8, R2 ;  /* 0x0000000008087229 */ /* 0x000fd60000000002 */
.L_x_23:
[----:B------:R-:W-:Y:S05]  /*0490*/  BSYNC.RECONVERGENT B2 ;  /* 0x0000000000027941 */ /* 0x000fea0003800200 */
.L_x_22:
[----:B--2---:R-:W-:Y:S01]  /*04a0*/  IMAD R24, R25, 0x4, R24 ;  /* 0x0000000419187824 */ /* 0x004fe200078e0218 */
[----:B-1----:R-:W-:-:S04]  /*04b0*/  DADD R6, R8, R6 ;  /* 0x0000000008067229 */ /* 0x002fc80000000006 */
[----:B------:R-:W-:-:S13]  /*04c0*/  ISETP.GE.AND P0, PT, R24, UR4, PT ;  /* 0x0000000418007c0c */ /* 0x000fda000bf06270 */
[----:B------:R-:W-:Y:S05]  /*04d0*/  @!P0 BRA `(.L_x_26) ;  /* 0xfffffffc00148947 */ /* 0x000fea000383ffff */
[----:B------:R-:W-:Y:S05]  /*04e0*/  BSYNC.RECONVERGENT B1 ;  /* 0x0000000000017941 */ /* 0x000fea0003800200 */
.L_x_19:
[----:B------:R1:W-:Y:S02]  /*04f0*/  STS.64 [R27], R6 ;  /* 0x000000061b007388 */ /* 0x0003e40000000a00 */
.L_x_18:
[----:B------:R-:W-:Y:S05]  /*0500*/  BSYNC.RECONVERGENT B0 ;  /* 0x0000000000007941 */ /* 0x000fea0003800200 */
.L_x_17:
[----:B------:R-:W-:Y:S01]  /*0510*/  BAR.SYNC.DEFER_BLOCKING 0x0 ;  /* 0x0000000000007b1d */ /* 0x000fe20000010000 */
[----:B------:R-:W-:-:S13]  /*0520*/  ISETP.GT.U32.AND P0, PT, R26, 0x1f, PT ;  /* 0x0000001f1a00780c */ /* 0x000fda0003f04070 */
[----:B------:R-:W-:Y:S05]  /*0530*/  @P0 EXIT ;  /* 0x000000000000094d */ /* 0x000fea0003800000 */
[----:B------:R-:W-:Y:S01]  /*0540*/  LDS.64 R2, [R27+0x8] ;  /* 0x000008001b027984 */ /* 0x000fe20000000a00 */
[----:B------:R-:W-:-:S03]  /*0550*/  ISETP.NE.AND P0, PT, R26, RZ, PT ;  /* 0x000000ff1a00720c */ /* 0x000fc60003f05270 */
[----:B------:R-:W2:Y:S02]  /*0560*/  LDS.64 R4, [R27] ;  /* 0x000000001b047984 */ /* 0x000ea40000000a00 */
[----:B--2---:R-:W-:-:S07]  /*0570*/  DADD R2, R2, R4 ;  /* 0x0000000002027229 */ /* 0x004fce0000000004 */
[----:B------:R2:W-:Y:S01]  /*0580*/  STS.64 [R27], R2 ;  /* 0x000000021b007388 */ /* 0x0005e20000000a00 */
[----:B------:R-:W-:Y:S05]  /*0590*/  @P0 EXIT ;  /* 0x000000000000094d */ /* 0x000fea0003800000 */
[----:B------:R-:W3:Y:S01]  /*05a0*/  S2UR UR5, SR_CgaCtaId ;  /* 0x00000000000579c3 */ /* 0x000ee20000008800 */
[----:B------:R-:W-:Y:S01]  /*05b0*/  UMOV UR4, 0x400 ;  /* 0x0000040000047882 */ /* 0x000fe20000000000 */
[----:B------:R-:W4:Y:S06]  /*05c0*/  LDCU.64 UR6, c[0x0][0x388] ;  /* 0x00007100ff0677ac */ /* 0x000f2c0008000a00 */
[----:B------:R-:W5:Y:S01]  /*05d0*/  LDC.64 R4, c[0x0][0x390] ;  /* 0x0000e400ff047b82 */ /* 0x000f620000000a00 */
[----:B---3--:R-:W-:-:S09]  /*05e0*/  ULEA UR4, UR5, UR4, 0x18 ;  /* 0x0000000405047291 */ /* 0x008fd2000f8ec0ff */
[----:B--2---:R-:W4:Y:S02]  /*05f0*/  LDS.64 R2, [UR4] ;  /* 0x00000004ff027984 */ /* 0x004f240008000a00 */
[----:B------:R-:W5:Y:S01]  /*0600*/  LDCU.64 UR4, c[0x0][0x358] ;  /* 0x00006b00ff0477ac */ /* 0x000f620008000a00 */
[----:B----4-:R-:W-:-:S07]  /*0610*/  DMUL R2, R2, UR6 ;  /* 0x0000000602027c28 */ /* 0x010fce0008000000 */
[----:B-----5:R-:W-:Y:S01]  /*0620*/  REDG.E.ADD.F64.RN.STRONG.GPU desc[UR4][R4.64], R2 ;  /* 0x00000002040079a6 */ /* 0x020fe2000c12ff04 */
[----:B------:R-:W-:Y:S05]  /*0630*/  EXIT ;  /* 0x000000000000794d */ /* 0x000fea0003800000 */
        .weak           $__internal_1_$__cuda_sm20_div_rn_f64_full
        .type           $__internal_1_$__cuda_sm20_div_rn_f64_full,@function
        .size           $__internal_1_$__cuda_sm20_div_rn_f64_full,(.L_x_171 - $__internal_1_$__cuda_sm20_div_rn_f64_full)
$__internal_1_$__cuda_sm20_div_rn_f64_full:
        /* <DEDUP_REMOVED lines=32> */
.L_x_27:
        /* <DEDUP_REMOVED lines=37> */
.L_x_29:
        /* <DEDUP_REMOVED lines=16> */
.L_x_32:
[----:B------:R-:W-:Y:S01]  /*0b90*/  LOP3.LUT R3, R13, 0x80000, RZ, 0xfc, !PT ;  /* 0x000800000d037812 */ /* 0x000fe200078efcff */
[----:B------:R-:W-:Y:S01]  /*0ba0*/  IMAD.MOV.U32 R2, RZ, RZ, R12 ;  /* 0x000000ffff027224 */ /* 0x000fe200078e000c */
[----:B------:R-:W-:Y:S06]  /*0bb0*/  BRA `(.L_x_30) ;  /* 0x0000000000087947 */ /* 0x000fec0003800000 */
.L_x_31:
[----:B------:R-:W-:Y:S01]  /*0bc0*/  LOP3.LUT R3, R15, 0x80000, RZ, 0xfc, !PT ;  /* 0x000800000f037812 */ /* 0x000fe200078efcff */
[----:B------:R-:W-:-:S07]  /*0bd0*/  IMAD.MOV.U32 R2, RZ, RZ, R14 ;  /* 0x000000ffff027224 */ /* 0x000fce00078e000e */
.L_x_30:
[----:B------:R-:W-:Y:S05]  /*0be0*/  BSYNC.RECONVERGENT B4 ;  /* 0x0000000000047941 */ /* 0x000fea0003800200 */
.L_x_28:
[----:B------:R-:W-:-:S04]  /*0bf0*/  IMAD.MOV.U32 R29, RZ, RZ, 0x0 ;  /* 0x00000000ff1d7424 */ /* 0x000fc800078e00ff */
[----:B------:R-:W-:Y:S05]  /*0c00*/  RET.REL.NODEC R28 `(_Z13pi_par_unrollILj2EEvidPd) ;  /* 0xfffffff01cfc7950 */ /* 0x000fea0003c3ffff */
.L_x_33:
        /* <DEDUP_REMOVED lines=15> */
.L_x_171:


//--------------------- .text._Z13pi_par_unrollILj4EEvidPd --------------------------
	.section	.text._Z13pi_par_unrollILj4EEvidPd,"ax",@progbits
	.align	128
        .global         _Z13pi_par_unrollILj4EEvidPd
        .type           _Z13pi_par_unrollILj4EEvidPd,@function
        .size           _Z13pi_par_unrollILj4EEvidPd,(.L_x_172 - _Z13pi_par_unrollILj4EEvidPd)
        .other          _Z13pi_par_unrollILj4EEvidPd,@"STO_CUDA_ENTRY STV_DEFAULT"
_Z13pi_par_unrollILj4EEvidPd:
.text._Z13pi_par_unrollILj4EEvidPd:
        /* <DEDUP_REMOVED lines=19> */
.L_x_43:
        /* <DEDUP_REMOVED lines=22> */
[----:B012---:R-:W-:Y:S05]  /*0290*/  CALL.REL.NOINC `($__internal_2_$__cuda_sm20_div_rn_f64_full) ;  /* 0x0000000000f87944 */ /* 0x007fea0003c00000 */
[----:B------:R-:W-:Y:S02]  /*02a0*/  IMAD.MOV.U32 R8, RZ, RZ, R2 ;  /* 0x000000ffff087224 */ /* 0x000fe400078e0002 */
[----:B------:R-:W-:-:S07]  /*02b0*/  IMAD.MOV.U32 R9, RZ, RZ, R3 ;  /* 0x000000ffff097224 */ /* 0x000fce00078e0003 */
.L_x_38:
[----:B------:R-:W-:Y:S05]  /*02c0*/  BSYNC.RECONVERGENT B2 ;  /* 0x0000000000027941 */ /* 0x000fea0003800200 */
.L_x_37:
        /* <DEDUP_REMOVED lines=25> */
[----:B012---:R-:W-:Y:S05]  /*0460*/  CALL.REL.NOINC `($__internal_2_$__cuda_sm20_div_rn_f64_full) ;  /* 0x0000000000847944 */ /* 0x007fea0003c00000 */
.L_x_42:
[----:B------:R-:W-:Y:S05]  /*0470*/  BSYNC.RECONVERGENT B3 ;  /* 0x0000000000037941 */ /* 0x000fea0003800200 */
.L_x_41:
[----:B------:R-:W-:-:S11]  /*0480*/  DADD R8, R8, R2 ;  /* 0x0000000008087229 */ /* 0x000fd60000000002 */
.L_x_40:
[----:B------:R-:W-:Y:S05]  /*0490*/  BSYNC.RECONVERGENT B2 ;  /* 0x0000000000027941 */ /* 0x000fea0003800200 */
.L_x_39:
[----:B--2---:R-:W-:Y:S01]  /*04a0*/  IMAD R24, R25, 0x8, R24 ;  /* 0x0000000819187824 */ /* 0x004fe200078e0218 */
[----:B-1----:R-:W-:-:S04]  /*04b0*/  DADD R6, R8, R6 ;  /* 0x0000000008067229 */ /* 0x002fc80000000006 */
[----:B------:R-:W-:-:S13]  /*04c0*/  ISETP.GE.AND P0, PT, R24, UR4, PT ;  /* 0x0000000418007c0c */ /* 0x000fda000bf06270 */
[----:B------:R-:W-:Y:S05]  /*04d0*/  @!P0 BRA `(.L_x_43) ;  /* 0xfffffffc00148947 */ /* 0x000fea000383ffff */
[----:B------:R-:W-:Y:S05]  /*04e0*/  BSYNC.RECONVERGENT B1 ;  /* 0x0000000000017941 */ /* 0x000fea0003800200 */
.L_x_36:
[----:B------:R1:W-:Y:S02]  /*04f0*/  STS.64 [R27], R6 ;  /* 0x000000061b007388 */ /* 0x0003e40000000a00 */
.L_x_35:
[----:B------:R-:W-:Y:S05]  /*0500*/  BSYNC.RECONVERGENT B0 ;  /* 0x0000000000007941 */ /* 0x000fea0003800200 */
.L_x_34:
[----:B------:R-:W-:Y:S01]  /*0510*/  BAR.SYNC.DEFER_BLOCKING 0x0 ;  /* 0x0000000000007b1d */ /* 0x000fe20000010000 */
[----:B------:R-:W-:-:S13]  /*0520*/  ISETP.GT.U32.AND P0, PT, R26, 0x1f, PT ;  /* 0x0000001f1a00780c */ /* 0x000fda0003f04070 */
[----:B------:R-:W-:Y:S05]  /*0530*/  @P0 EXIT ;  /* 0x000000000000094d */ /* 0x000fea0003800000 */
[----:B------:R-:W-:Y:S01]  /*0540*/  LDS.64 R2, [R27+0x10] ;  /* 0x000010001b027984 */ /* 0x000fe20000000a00 */
[----:B------:R-:W-:-:S03]  /*0550*/  ISETP.NE.AND P0, PT, R26, RZ, PT ;  /* 0x000000ff1a00720c */ /* 0x000fc60003f05270 */
[----:B------:R-:W2:Y:S02]  /*0560*/  LDS.64 R4, [R27] ;  /* 0x000000001b047984 */ /* 0x000ea40000000a00 */
[----:B--2---:R-:W-:-:S07]  /*0570*/  DADD R2, R2, R4 ;  /* 0x0000000002027229 */ /* 0x004fce0000000004 */
[----:B------:R-:W-:Y:S04]  /*0580*/  STS.64 [R27], R2 ;  /* 0x000000021b007388 */ /* 0x000fe80000000a00 */
[----:B------:R-:W-:Y:S04]  /*0590*/  LDS.64 R4, [R27+0x8] ;  /* 0x000008001b047984 */ /* 0x000fe80000000a00 */
[----:B-1----:R-:W1:Y:S02]  /*05a0*/  LDS.64 R6, [R27] ;  /* 0x000000001b067984 */ /* 0x002e640000000a00 */
[----:B-1----:R-:W-:-:S07]  /*05b0*/  DADD R4, R4, R6 ;  /* 0x0000000004047229 */ /* 0x002fce0000000006 */
[----:B------:R1:W-:Y:S01]  /*05c0*/  STS.64 [R27], R4 ;  /* 0x000000041b007388 */ /* 0x0003e20000000a00 */
[----:B------:R-:W-:Y:S05]  /*05d0*/  @P0 EXIT ;  /* 0x000000000000094d */ /* 0x000fea0003800000 */
[----:B------:R-:W2:Y:S01]  /*05e0*/  S2UR UR5, SR_CgaCtaId ;  /* 0x00000000000579c3 */ /* 0x000ea20000008800 */
[----:B------:R-:W-:Y:S01]  /*05f0*/  UMOV UR4, 0x400 ;  /* 0x0000040000047882 */ /* 0x000fe20000000000 */
[----:B------:R-:W3:Y:S06]  /*0600*/  LDCU.64 UR6, c[0x0][0x388] ;  /* 0x00007100ff0677ac */ /* 0x000eec0008000a00 */
[----:B-1----:R-:W1:Y:S01]  /*0610*/  LDC.64 R4, c[0x0][0x390] ;  /* 0x0000e400ff047b82 */ /* 0x002e620000000a00 */
[----:B--2---:R-:W-:-:S09]  /*0620*/  ULEA UR4, UR5, UR4, 0x18 ;  /* 0x0000000405047291 */ /* 0x004fd2000f8ec0ff */
[----:B------:R-:W3:Y:S02]  /*0630*/  LDS.64 R2, [UR4] ;  /* 0x00000004ff027984 */ /* 0x000ee40008000a00 */
[----:B------:R-:W1:Y:S01]  /*0640*/  LDCU.64 UR4, c[0x0][0x358] ;  /* 0x00006b00ff0477ac */ /* 0x000e620008000a00 */
[----:B---3--:R-:W-:-:S07]  /*0650*/  DMUL R2, R2, UR6 ;  /* 0x0000000602027c28 */ /* 0x008fce0008000000 */
[----:B-1----:R-:W-:Y:S01]  /*0660*/  REDG.E.ADD.F64.RN.STRONG.GPU desc[UR4][R4.64], R2 ;  /* 0x00000002040079a6 */ /* 0x002fe2000c12ff04 */
[----:B------:R-:W-:Y:S05]  /*0670*/  EXIT ;  /* 0x000000000000794d */ /* 0x000fea0003800000 */
        .weak           $__internal_2_$__cuda_sm20_div_rn_f64_full
        .type           $__internal_2_$__cuda_sm20_div_rn_f64_full,@function
        .size           $__internal_2_$__cuda_sm20_div_rn_f64_full,(.L_x_172 - $__internal_2_$__cuda_sm20_div_rn_f64_full)
$__internal_2_$__cuda_sm20_div_rn_f64_full:
        /* <DEDUP_REMOVED lines=32> */
.L_x_44:
        /* <DEDUP_REMOVED lines=37> */
.L_x_46:
        /* <DEDUP_REMOVED lines=16> */
.L_x_49:
[----:B------:R-:W-:Y:S01]  /*0bd0*/  LOP3.LUT R3, R13, 0x80000, RZ, 0xfc, !PT ;  /* 0x000800000d037812 */ /* 0x000fe200078efcff */
[----:B------:R-:W-:Y:S01]  /*0be0*/  IMAD.MOV.U32 R2, RZ, RZ, R12 ;  /* 0x000000ffff027224 */ /* 0x000fe200078e000c */
[----:B------:R-:W-:Y:S06]  /*0bf0*/  BRA `(.L_x_47) ;  /* 0x0000000000087947 */ /* 0x000fec0003800000 */
.L_x_48:
[----:B------:R-:W-:Y:S01]  /*0c00*/  LOP3.LUT R3, R15, 0x80000, RZ, 0xfc, !PT ;  /* 0x000800000f037812 */ /* 0x000fe200078efcff */
[----:B------:R-:W-:-:S07]  /*0c10*/  IMAD.MOV.U32 R2, RZ, RZ, R14 ;  /* 0x000000ffff027224 */ /* 0x000fce00078e000e */
.L_x_47:
[----:B------:R-:W-:Y:S05]  /*0c20*/  BSYNC.RECONVERGENT B4 ;  /* 0x0000000000047941 */ /* 0x000fea0003800200 */
.L_x_45:
[----:B------:R-:W-:-:S04]  /*0c30*/  IMAD.MOV.U32 R29, RZ, RZ, 0x0 ;  /* 0x00000000ff1d7424 */ /* 0x000fc800078e00ff */
[----:B------:R-:W-:Y:S05]  /*0c40*/  RET.REL.NODEC R28 `(_Z13pi_par_unrollILj4EEvidPd) ;  /* 0xfffffff01cec7950 */ /* 0x000fea0003c3ffff */
.L_x_50:
        /* <DEDUP_REMOVED lines=11> */
.L_x_172:


//--------------------- .text._Z13pi_par_unrollILj8EEvidPd --------------------------
	.section	.text._Z13pi_par_unrollILj8EEvidPd,"ax",@progbits
	.align	128
        .global         _Z13pi_par_unrollILj8EEvidPd
        .type           _Z13pi_par_unrollILj8EEvidPd,@function
        .size           _Z13pi_par_unrollILj8EEvidPd,(.L_x_173 - _Z13pi_par_unrollILj8EEvidPd)
        .other          _Z13pi_par_unrollILj8EEvidPd,@"STO_CUDA_ENTRY STV_DEFAULT"
_Z13pi_par_unrollILj8EEvidPd:
.text._Z13pi_par_unrollILj8EEvidPd:
        /* <DEDUP_REMOVED lines=19> */
.L_x_60:
        /* <DEDUP_REMOVED lines=22> */
[----:B012---:R-:W-:Y:S05]  /*0290*/  CALL.REL.NOINC `($__internal_3_$__cuda_sm20_div_rn_f64_full) ;  /* 0x0000000400087944 */ /* 0x007fea0003c00000 */
[----:B------:R-:W-:Y:S02]  /*02a0*/  IMAD.MOV.U32 R8, RZ, RZ, R2 ;  /* 0x000000ffff087224 */ /* 0x000fe400078e0002 */
[----:B------:R-:W-:-:S07]  /*02b0*/  IMAD.MOV.U32 R9, RZ, RZ, R3 ;  /* 0x000000ffff097224 */ /* 0x000fce00078e0003 */
.L_x_55:
[----:B------:R-:W-:Y:S05]  /*02c0*/  BSYNC.RECONVERGENT B2 ;  /* 0x0000000000027941 */ /* 0x000fea0003800200 */
.L_x_54:
        /* <DEDUP_REMOVED lines=25> */
[----:B012---:R-:W-:Y:S05]  /*0460*/  CALL.REL.NOINC `($__internal_3_$__cuda_sm20_div_rn_f64_full) ;  /* 0x0000000000947944 */ /* 0x007fea0003c00000 */
.L_x_59:
[----:B------:R-:W-:Y:S05]  /*0470*/  BSYNC.RECONVERGENT B3 ;  /* 0x0000000000037941 */ /* 0x000fea0003800200 */
.L_x_58:
[----:B------:R-:W-:-:S11]  /*0480*/  DADD R8, R8, R2 ;  /* 0x0000000008087229 */ /* 0x000fd60000000002 */
.L_x_57:
[----:B------:R-:W-:Y:S05]  /*0490*/  BSYNC.RECONVERGENT B2 ;  /* 0x0000000000027941 */ /* 0x000fea0003800200 */
.L_x_56:
[----:B--2---:R-:W-:Y:S01]  /*04a0*/  IMAD R24, R25, 0x10, R24 ;  /* 0x0000001019187824 */ /* 0x004fe200078e0218 */
[----:B-1----:R-:W-:-:S04]  /*04b0*/  DADD R6, R8, R6 ;  /* 0x0000000008067229 */ /* 0x002fc80000000006 */
[----:B------:R-:W-:-:S13]  /*04c0*/  ISETP.GE.AND P0, PT, R24, UR4, PT ;  /* 0x0000000418007c0c */ /* 0x000fda000bf06270 */
[----:B------:R-:W-:Y:S05]  /*04d0*/  @!P0 BRA `(.L_x_60) ;  /* 0xfffffffc00148947 */ /* 0x000fea000383ffff */
[----:B------:R-:W-:Y:S05]  /*04e0*/  BSYNC.RECONVERGENT B1 ;  /* 0x0000000000017941 */ /* 0x000fea0003800200 */
.L_x_53:
[----:B------:R1:W-:Y:S02]  /*04f0*/  STS.64 [R27], R6 ;  /* 0x000000061b007388 */ /* 0x0003e40000000a00 */
.L_x_52:
[----:B------:R-:W-:Y:S05]  /*0500*/  BSYNC.RECONVERGENT B0 ;  /* 0x0000000000007941 */ /* 0x000fea0003800200 */
.L_x_51:
        /* <DEDUP_REMOVED lines=11> */
[----:B------:R-:W-:Y:S04]  /*05c0*/  STS.64 [R27], R4 ;  /* 0x000000041b007388 */ /* 0x000fe80000000a00 */
[----:B------:R-:W-:Y:S04]  /*05d0*/  LDS.64 R6, [R27+0x8] ;  /* 0x000008001b067984 */ /* 0x000fe80000000a00 */
[----:B------:R-:W1:Y:S02]  /*05e0*/  LDS.64 R8, [R27] ;  /* 0x000000001b087984 */ /* 0x000e640000000a00 */
[----:B-1----:R-:W-:-:S07]  /*05f0*/  DADD R6, R6, R8 ;  /* 0x0000000006067229 */ /* 0x002fce0000000008 */
[----:B------:R1:W-:Y:S01]  /*0600*/  STS.64 [R27], R6 ;  /* 0x000000061b007388 */ /* 0x0003e20000000a00 */
        /* <DEDUP_REMOVED lines=11> */
        .weak           $__internal_3_$__cuda_sm20_div_rn_f64_full
        .type           $__internal_3_$__cuda_sm20_div_rn_f64_full,@function
        .size           $__internal_3_$__cuda_sm20_div_rn_f64_full,(.L_x_173 - $__internal_3_$__cuda_sm20_div_rn_f64_full)
$__internal_3_$__cuda_sm20_div_rn_f64_full:
        /* <DEDUP_REMOVED lines=32> */
.L_x_61:
        /* <DEDUP_REMOVED lines=37> */
.L_x_63:
        /* <DEDUP_REMOVED lines=16> */
.L_x_66:
[----:B------:R-:W-:Y:S01]  /*0c10*/  LOP3.LUT R3, R13, 0x80000, RZ, 0xfc, !PT ;  /* 0x000800000d037812 */ /* 0x000fe200078efcff */
[----:B------:R-:W-:Y:S01]  /*0c20*/  IMAD.MOV.U32 R2, RZ, RZ, R12 ;  /* 0x000000ffff027224 */ /* 0x000fe200078e000c */
[----:B------:R-:W-:Y:S06]  /*0c30*/  BRA `(.L_x_64) ;  /* 0x0000000000087947 */ /* 0x000fec0003800000 */
.L_x_65:
[----:B------:R-:W-:Y:S01]  /*0c40*/  LOP3.LUT R3, R15, 0x80000, RZ, 0xfc, !PT ;  /* 0x000800000f037812 */ /* 0x000fe200078efcff */
[----:B------:R-:W-:-:S07]  /*0c50*/  IMAD.MOV.U32 R2, RZ, RZ, R14 ;  /* 0x000000ffff027224 */ /* 0x000fce00078e000e */
.L_x_64:
[----:B------:R-:W-:Y:S05]  /*0c60*/  BSYNC.RECONVERGENT B4 ;  /* 0x0000000000047941 */ /* 0x000fea0003800200 */
.L_x_62:
[----:B------:R-:W-:-:S04]  /*0c70*/  IMAD.MOV.U32 R29, RZ, RZ, 0x0 ;  /* 0x00000000ff1d7424 */ /* 0x000fc800078e00ff */
[----:B------:R-:W-:Y:S05]  /*0c80*/  RET.REL.NODEC R28 `(_Z13pi_par_unrollILj8EEvidPd) ;  /* 0xfffffff01cdc7950 */ /* 0x000fea0003c3ffff */
.L_x_67:
        /* <DEDUP_REMOVED lines=15> */
.L_x_173:


//--------------------- .text._Z13pi_par_unrollILj16EEvidPd --------------------------
	.section	.text._Z13pi_par_unrollILj16EEvidPd,"ax",@progbits
	.align	128
        .global         _Z13pi_par_unrollILj16EEvidPd
        .type           _Z13pi_par_unrollILj16EEvidPd,@function
        .size           _Z13pi_par_unrollILj16EEvidPd,(.L_x_174 - _Z13pi_par_unrollILj16EEvidPd)
        .other          _Z13pi_par_unrollILj16EEvidPd,@"STO_CUDA_ENTRY STV_DEFAULT"
_Z13pi_par_unrollILj16EEvidPd:
.text._Z13pi_par_unrollILj16EEvidPd:
        /* <DEDUP_REMOVED lines=19> */
.L_x_77:
        /* <DEDUP_REMOVED lines=22> */
[----:B012---:R-:W-:Y:S05]  /*0290*/  CALL.REL.NOINC `($__internal_4_$__cuda_sm20_div_rn_f64_full) ;  /* 0x0000000400187944 */ /* 0x007fea0003c00000 */
[----:B------:R-:W-:Y:S02]  /*02a0*/  IMAD.MOV.U32 R8, RZ, RZ, R2 ;  /* 0x000000ffff087224 */ /* 0x000fe400078e0002 */
[----:B------:R-:W-:-:S07]  /*02b0*/  IMAD.MOV.U32 R9, RZ, RZ, R3 ;  /* 0x000000ffff097224 */ /* 0x000fce00078e0003 */
.L_x_72:
[----:B------:R-:W-:Y:S05]  /*02c0*/  BSYNC.RECONVERGENT B2 ;  /* 0x0000000000027941 */ /* 0x000fea0003800200 */
.L_x_71:
        /* <DEDUP_REMOVED lines=25> */
[----:B012---:R-:W-:Y:S05]  /*0460*/  CALL.REL.NOINC `($__internal_4_$__cuda_sm20_div_rn_f64_full) ;  /* 0x0000000000a47944 */ /* 0x007fea0003c00000 */
.L_x_76:
[----:B------:R-:W-:Y:S05]  /*0470*/  BSYNC.RECONVERGENT B3 ;  /* 0x0000000000037941 */ /* 0x000fea0003800200 */
.L_x_75:
[----:B------:R-:W-:-:S11]  /*0480*/  DADD R8, R8, R2 ;  /* 0x0000000008087229 */ /* 0x000fd60000000002 */
.L_x_74:
[----:B------:R-:W-:Y:S05]  /*0490*/  BSYNC.RECONVERGENT B2 ;  /* 0x0000000000027941 */ /* 0x000fea0003800200 */
.L_x_73:
[----:B--2---:R-:W-:Y:S01]  /*04a0*/  IMAD R24, R25, 0x20, R24 ;  /* 0x0000002019187824 */ /* 0x004fe200078e0218 */
[----:B-1----:R-:W-:-:S04]  /*04b0*/  DADD R6, R8, R6 ;  /* 0x0000000008067229 */ /* 0x002fc80000000006 */
[----:B------:R-:W-:-:S13]  /*04c0*/  ISETP.GE.AND P0, PT, R24, UR4, PT ;  /* 0x0000000418007c0c */ /* 0x000fda000bf06270 */
[----:B------:R-:W-:Y:S05]  /*04d0*/  @!P0 BRA `(.L_x_77) ;  /* 0xfffffffc00148947 */ /* 0x000fea000383ffff */
[----:B------:R-:W-:Y:S05]  /*04e0*/  BSYNC.RECONVERGENT B1 ;  /* 0x0000000000017941 */ /* 0x000fea0003800200 */
.L_x_70:
[----:B------:R1:W-:Y:S02]  /*04f0*/  STS.64 [R27], R6 ;  /* 0x000000061b007388 */ /* 0x0003e40000000a00 */
.L_x_69:
[----:B------:R-:W-:Y:S05]  /*0500*/  BSYNC.RECONVERGENT B0 ;  /* 0x0000000000007941 */ /* 0x000fea0003800200 */
.L_x_68:
        /* <DEDUP_REMOVED lines=31> */
        .weak           $__internal_4_$__cuda_sm20_div_rn_f64_full
        .type           $__internal_4_$__cuda_sm20_div_rn_f64_full,@function
        .size           $__internal_4_$__cuda_sm20_div_rn_f64_full,(.L_x_174 - $__internal_4_$__cuda_sm20_div_rn_f64_full)
$__internal_4_$__cuda_sm20_div_rn_f64_full:
        /* <DEDUP_REMOVED lines=32> */
.L_x_78:
        /* <DEDUP_REMOVED lines=37> */
.L_x_80:
        /* <DEDUP_REMOVED lines=16> */
.L_x_83:
[----:B------:R-:W-:Y:S01]  /*0c50*/  LOP3.LUT R3, R13, 0x80000, RZ, 0xfc, !PT ;  /* 0x000800000d037812 */ /* 0x000fe200078efcff */
[----:B------:R-:W-:Y:S01]  /*0c60*/  IMAD.MOV.U32 R2, RZ, RZ, R12 ;  /* 0x000000ffff027224 */ /* 0x000fe200078e000c */
[----:B------:R-:W-:Y:S06]  /*0c70*/  BRA `(.L_x_81) ;  /* 0x0000000000087947 */ /* 0x000fec0003800000 */
.L_x_82:
[----:B------:R-:W-:Y:S01]  /*0c80*/  LOP3.LUT R3, R15, 0x80000, RZ, 0xfc, !PT ;  /* 0x000800000f037812 */ /* 0x000fe200078efcff */
[----:B------:R-:W-:-:S07]  /*0c90*/  IMAD.MOV.U32 R2, RZ, RZ, R14 ;  /* 0x000000ffff027224 */ /* 0x000fce00078e000e */
.L_x_81:
[----:B------:R-:W-:Y:S05]  /*0ca0*/  BSYNC.RECONVERGENT B4 ;  /* 0x0000000000047941 */ /* 0x000fea0003800200 */
.L_x_79:
[----:B------:R-:W-:-:S04]  /*0cb0*/  IMAD.MOV.U32 R29, RZ, RZ, 0x0 ;  /* 0x00000000ff1d7424 */ /* 0x000fc800078e00ff */
[----:B------:R-:W-:Y:S05]  /*0cc0*/  RET.REL.NODEC R28 `(_Z13pi_par_unrollILj16EEvidPd) ;  /* 0xfffffff01ccc7950 */ /* 0x000fea0003c3ffff */
.L_x_84:
        /* <DEDUP_REMOVED lines=11> */
.L_x_174:


//--------------------- .text._Z13pi_par_unrollILj32EEvidPd --------------------------
	.section	.text._Z13pi_par_unrollILj32EEvidPd,"ax",@progbits
	.align	128
        .global         _Z13pi_par_unrollILj32EEvidPd
        .type           _Z13pi_par_unrollILj32EEvidPd,@function
        .size           _Z13pi_par_unrollILj32EEvidPd,(.L_x_175 - _Z13pi_par_unrollILj32EEvidPd)
        .other          _Z13pi_par_unrollILj32EEvidPd,@"STO_CUDA_ENTRY STV_DEFAULT"
_Z13pi_par_unrollILj32EEvidPd:
.text._Z13pi_par_unrollILj32EEvidPd:
        /* <DEDUP_REMOVED lines=19> */
.L_x_94:
        /* <DEDUP_REMOVED lines=22> */
[----:B012---:R-:W-:Y:S05]  /*0290*/  CALL.REL.NOINC `($__internal_5_$__cuda_sm20_div_rn_f64_full) ;  /* 0x0000000400287944 */ /* 0x007fea0003c00000 */
[----:B------:R-:W-:Y:S02]  /*02a0*/  IMAD.MOV.U32 R8, RZ, RZ, R2 ;  /* 0x000000ffff087224 */ /* 0x000fe400078e0002 */
[----:B------:R-:W-:-:S07]  /*02b0*/  IMAD.MOV.U32 R9, RZ, RZ, R3 ;  /* 0x000000ffff097224 */ /* 0x000fce00078e0003 */
.L_x_89:
[----:B------:R-:W-:Y:S05]  /*02c0*/  BSYNC.RECONVERGENT B2 ;  /* 0x0000000000027941 */ /* 0x000fea0003800200 */
.L_x_88:
        /* <DEDUP_REMOVED lines=25> */
[----:B012---:R-:W-:Y:S05]  /*0460*/  CALL.REL.NOINC `($__internal_5_$__cuda_sm20_div_rn_f64_full) ;  /* 0x0000000000b47944 */ /* 0x007fea0003c00000 */
.L_x_93:
[----:B------:R-:W-:Y:S05]  /*0470*/  BSYNC.RECONVERGENT B3 ;  /* 0x0000000000037941 */ /* 0x000fea0003800200 */
.L_x_92:
[----:B------:R-:W-:-:S11]  /*0480*/  DADD R8, R8, R2 ;  /* 0x0000000008087229 */ /* 0x000fd60000000002 */
.L_x_91:
[----:B------:R-:W-:Y:S05]  /*0490*/  BSYNC.RECONVERGENT B2 ;  /* 0x0000000000027941 */ /* 0x000fea0003800200 */
.L_x_90:
[----:B--2---:R-:W-:Y:S01]  /*04a0*/  IMAD R24, R25, 0x40, R24 ;  /* 0x0000004019187824 */ /* 0x004fe200078e0218 */
[----:B-1----:R-:W-:-:S04]  /*04b0*/  DADD R6, R8, R6 ;  /* 0x0000000008067229 */ /* 0x002fc80000000006 */
[----:B------:R-:W-:-:S13]  /*04c0*/  ISETP.GE.AND P0, PT, R24, UR4, PT ;  /* 0x0000000418007c0c */ /* 0x000fda000bf06270 */
[----:B------:R-:W-:Y:S05]  /*04d0*/  @!P0 BRA `(.L_x_94) ;  /* 0xfffffffc00148947 */ /* 0x000fea000383ffff */
[----:B------:R-:W-:Y:S05]  /*04e0*/  BSYNC.RECONVERGENT B1 ;  /* 0x0000000000017941 */ /* 0x000fea0003800200 */
.L_x_87:
[----:B------:R1:W-:Y:S02]  /*04f0*/  STS.64 [R27], R6 ;  /* 0x000000061b007388 */ /* 0x0003e40000000a00 */
.L_x_86:
[----:B------:R-:W-:Y:S05]  /*0500*/  BSYNC.RECONVERGENT B0 ;  /* 0x0000000000007941 */ /* 0x000fea0003800200 */
.L_x_85:
        /* <DEDUP_REMOVED lines=30> */
[----:B-1----:R-:W3:Y:S02]  /*06f0*/  LDS.64 R2, [UR4] ;  /* 0x00000004ff027984 */ /* 0x002ee40008000a00 */
[----:B------:R-:W4:Y:S01]  /*0700*/  LDCU.64 UR4, c[0x0][0x358] ;  /* 0x00006b00ff0477ac */ /* 0x000f220008000a00 */
[----:B---3--:R-:W-:-:S07]  /*0710*/  DMUL R2, R2, UR6 ;  /* 0x0000000602027c28 */ /* 0x008fce0008000000 */
[----:B----4-:R-:W-:Y:S01]  /*0720*/  REDG.E.ADD.F64.RN.STRONG.GPU desc[UR4][R4.64], R2 ;  /* 0x00000002040079a6 */ /* 0x010fe2000c12ff04 */
[----:B------:R-:W-:Y:S05]  /*0730*/  EXIT ;  /* 0x000000000000794d */ /* 0x000fea0003800000 */
        .weak           $__internal_5_$__cuda_sm20_div_rn_f64_full
        .type           $__internal_5_$__cuda_sm20_div_rn_f64_full,@function
        .size           $__internal_5_$__cuda_sm20_div_rn_f64_full,(.L_x_175 - $__internal_5_$__cuda_sm20_div_rn_f64_full)
$__internal_5_$__cuda_sm20_div_rn_f64_full:
        /* <DEDUP_REMOVED lines=32> */
.L_x_95:
        /* <DEDUP_REMOVED lines=37> */
.L_x_97:
        /* <DEDUP_REMOVED lines=16> */
.L_x_100:
[----:B------:R-:W-:Y:S01]  /*0c90*/  LOP3.LUT R3, R13, 0x80000, RZ, 0xfc, !PT ;  /* 0x000800000d037812 */ /* 0x000fe200078efcff */
[----:B------:R-:W-:Y:S01]  /*0ca0*/  IMAD.MOV.U32 R2, RZ, RZ, R12 ;  /* 0x000000ffff027224 */ /* 0x000fe200078e000c */
[----:B------:R-:W-:Y:S06]  /*0cb0*/  BRA `(.L_x_98) ;  /* 0x0000000000087947 */ /* 0x000fec0003800000 */
.L_x_99:
[----:B------:R-:W-:Y:S01]  /*0cc0*/  LOP3.LUT R3, R15, 0x80000, RZ, 0xfc, !PT ;  /* 0x000800000f037812 */ /* 0x000fe200078efcff */
[----:B------:R-:W-:-:S07]  /*0cd0*/  IMAD.MOV.U32 R2, RZ, RZ, R14 ;  /* 0x000000ffff027224 */ /* 0x000fce00078e000e */
.L_x_98:
[----:B------:R-:W-:Y:S05]  /*0ce0*/  BSYNC.RECONVERGENT B4 ;  /* 0x0000000000047941 */ /* 0x000fea0003800200 */
.L_x_96:
[----:B------:R-:W-:-:S04]  /*0cf0*/  IMAD.MOV.U32 R29, RZ, RZ, 0x0 ;  /* 0x00000000ff1d7424 */ /* 0x000fc800078e00ff */
[----:B------:R-:W-:Y:S05]  /*0d00*/  RET.REL.NODEC R28 `(_Z13pi_par_unrollILj32EEvidPd) ;  /* 0xfffffff01cbc7950 */ /* 0x000fea0003c3ffff */
.L_x_101:
        /* <DEDUP_REMOVED lines=15> */
.L_x_175:


//--------------------- .text._Z13pi_par_unrollILj64EEvidPd --------------------------
	.section	.text._Z13pi_par_unrollILj64EEvidPd,"ax",@progbits
	.align	128
        .global         _Z13pi_par_unrollILj64EEvidPd
        .type           _Z13pi_par_unrollILj64EEvidPd,@function
        .size           _Z13pi_par_unrollILj64EEvidPd,(.L_x_176 - _Z13pi_par_unrollILj64EEvidPd)
        .other          _Z13pi_par_unrollILj64EEvidPd,@"STO_CUDA_ENTRY STV_DEFAULT"
_Z13pi_par_unrollILj64EEvidPd:
.text._Z13pi_par_unrollILj64EEvidPd:
        /* <DEDUP_REMOVED lines=19> */
.L_x_111:
        /* <DEDUP_REMOVED lines=22> */
[----:B012---:R-:W-:Y:S05]  /*0290*/  CALL.REL.NOINC `($__internal_6_$__cuda_sm20_div_rn_f64_full) ;  /* 0x0000000400387944 */ /* 0x007fea0003c00000 */
[----:B------:R-:W-:Y:S02]  /*02a0*/  IMAD.MOV.U32 R8, RZ, RZ, R2 ;  /* 0x000000ffff087224 */ /* 0x000fe400078e0002 */
[----:B------:R-:W-:-:S07]  /*02b0*/  IMAD.MOV.U32 R9, RZ, RZ, R3 ;  /* 0x000000ffff097224 */ /* 0x000fce00078e0003 */
.L_x_106:
[----:B------:R-:W-:Y:S05]  /*02c0*/  BSYNC.RECONVERGENT B2 ;  /* 0x0000000000027941 */ /* 0x000fea0003800200 */
.L_x_105:
        /* <DEDUP_REMOVED lines=25> */
[----:B012---:R-:W-:Y:S05]  /*0460*/  CALL.REL.NOINC `($__internal_6_$__cuda_sm20_div_rn_f64_full) ;  /* 0x0000000000c47944 */ /* 0x007fea0003c00000 */
.L_x_110:
[----:B------:R-:W-:Y:S05]  /*0470*/  BSYNC.RECONVERGENT B3 ;  /* 0x0000000000037941 */ /* 0x000fea0003800200 */
.L_x_109:
[----:B------:R-:W-:-:S11]  /*0480*/  DADD R8, R8, R2 ;  /* 0x0000000008087229 */ /* 0x000fd60000000002 */
.L_x_108:
[----:B------:R-:W-:Y:S05]  /*0490*/  BSYNC.RECONVERGENT B2 ;  /* 0x0000000000027941 */ /* 0x000fea0003800200 */
.L_x_107:
[----:B--2---:R-:W-:Y:S01]  /*04a0*/  IMAD R24, R25, 0x80, R24 ;  /* 0x0000008019187824 */ /* 0x004fe200078e0218 */
[----:B-1----:R-:W-:-:S04]  /*04b0*/  DADD R6, R8, R6 ;  /* 0x0000000008067229 */ /* 0x002fc80000000006 */
[----:B------:R-:W-:-:S13]  /*04c0*/  ISETP.GE.AND P0, PT, R24, UR4, PT ;  /* 0x0000000418007c0c */ /* 0x000fda000bf06270 */
[----:B------:R-:W-:Y:S05]  /*04d0*/  @!P0 BRA `(.L_x_111) ;  /* 0xfffffffc00148947 */ /* 0x000fea000383ffff */
[----:B------:R-:W-:Y:S05]  /*04e0*/  BSYNC.RECONVERGENT B1 ;  /* 0x0000000000017941 */ /* 0x000fea0003800200 */
.L_x_104:
[----:B------:R1:W-:Y:S02]  /*04f0*/  STS.64 [R27], R6 ;  /* 0x000000061b007388 */ /* 0x0003e40000000a00 */
.L_x_103:
[----:B------:R-:W-:Y:S05]  /*0500*/  BSYNC.RECONVERGENT B0 ;  /* 0x0000000000007941 */ /* 0x000fea0003800200 */
.L_x_102:
        /* <DEDUP_REMOVED lines=39> */
        .weak           $__internal_6_$__cuda_sm20_div_rn_f64_full
        .type           $__internal_6_$__cuda_sm20_div_rn_f64_full,@function
        .size           $__internal_6_$__cuda_sm20_div_rn_f64_full,(.L_x_176 - $__internal_6_$__cuda_sm20_div_rn_f64_full)
$__internal_6_$__cuda_sm20_div_rn_f64_full:
        /* <DEDUP_REMOVED lines=32> */
.L_x_112:
        /* <DEDUP_REMOVED lines=37> */
.L_x_114:
        /* <DEDUP_REMOVED lines=16> */
.L_x_117:
[----:B------:R-:W-:Y:S01]  /*0cd0*/  LOP3.LUT R3, R13, 0x80000, RZ, 0xfc, !PT ;  /* 0x000800000d037812 */ /* 0x000fe200078efcff */
[----:B------:R-:W-:Y:S01]  /*0ce0*/  IMAD.MOV.U32 R2, RZ, RZ, R12 ;  /* 0x000000ffff027224 */ /* 0x000fe200078e000c */
[----:B------:R-:W-:Y:S06]  /*0cf0*/  BRA `(.L_x_115) ;  /* 0x0000000000087947 */ /* 0x000fec0003800000 */
.L_x_116:
[----:B------:R-:W-:Y:S01]  /*0d00*/  LOP3.LUT R3, R15, 0x80000, RZ, 0xfc, !PT ;  /* 0x000800000f037812 */ /* 0x000fe200078efcff */
[----:B------:R-:W-:-:S07]  /*0d10*/  IMAD.MOV.U32 R2, RZ, RZ, R14 ;  /* 0x000000ffff027224 */ /* 0x000fce00078e000e */
.L_x_115:
[----:B------:R-:W-:Y:S05]  /*0d20*/  BSYNC.RECONVERGENT B4 ;  /* 0x0000000000047941 */ /* 0x000fea0003800200 */
.L_x_113:
[----:B------:R-:W-:-:S04]  /*0d30*/  IMAD.MOV.U32 R29, RZ, RZ, 0x0 ;  /* 0x00000000ff1d7424 */ /* 0x000fc800078e00ff */
[----:B------:R-:W-:Y:S05]  /*0d40*/  RET.REL.NODEC R28 `(_Z13pi_par_unrollILj64EEvidPd) ;  /* 0xfffffff01cac7950 */ /* 0x000fea0003c3ffff */
.L_x_118:
        /* <DEDUP_REMOVED lines=11> */
.L_x_176:


//--------------------- .text._Z13pi_par_unrollILj128EEvidPd --------------------------
	.section	.text._Z13pi_par_unrollILj128EEvidPd,"ax",@progbits
	.align	128
        .global         _Z13pi_par_unrollILj128EEvidPd
        .type           _Z13pi_par_unrollILj128EEvidPd,@function
        .size           _Z13pi_par_unrollILj128EEvidPd,(.L_x_177 - _Z13pi_par_unrollILj128EEvidPd)
        .other          _Z13pi_par_unrollILj128EEvidPd,@"STO_CUDA_ENTRY STV_DEFAULT"
_Z13pi_par_unrollILj128EEvidPd:
.text._Z13pi_par_unrollILj128EEvidPd:
        /* <DEDUP_REMOVED lines=19> */
.L_x_128:
        /* <DEDUP_REMOVED lines=22> */
[----:B012---:R-:W-:Y:S05]  /*0290*/  CALL.REL.NOINC `($__internal_7_$__cuda_sm20_div_rn_f64_full) ;  /* 0x0000000400507944 */ /* 0x007fea0003c00000 */
[----:B------:R-:W-:Y:S02]  /*02a0*/  IMAD.MOV.U32 R8, RZ, RZ, R2 ;  /* 0x000000ffff087224 */ /* 0x000fe400078e0002 */
[----:B------:R-:W-:-:S07]  /*02b0*/  IMAD.MOV.U32 R9, RZ, RZ, R3 ;  /* 0x000000ffff097224 */ /* 0x000fce00078e0003 */
.L_x_123:
[----:B------:R-:W-:Y:S05]  /*02c0*/  BSYNC.RECONVERGENT B2 ;  /* 0x0000000000027941 */ /* 0x000fea0003800200 */
.L_x_122:
        /* <DEDUP_REMOVED lines=25> */
[----:B012---:R-:W-:Y:S05]  /*0460*/  CALL.REL.NOINC `($__internal_7_$__cuda_sm20_div_rn_f64_full) ;  /* 0x0000000000dc7944 */ /* 0x007fea0003c00000 */
.L_x_127:
[----:B------:R-:W-:Y:S05]  /*0470*/  BSYNC.RECONVERGENT B3 ;  /* 0x0000000000037941 */ /* 0x000fea0003800200 */
.L_x_126:
[----:B------:R-:W-:-:S11]  /*0480*/  DADD R8, R8, R2 ;  /* 0x0000000008087229 */ /* 0x000fd60000000002 */
.L_x_125:
[----:B------:R-:W-:Y:S05]  /*0490*/  BSYNC.RECONVERGENT B2 ;  /* 0x0000000000027941 */ /* 0x000fea0003800200 */
.L_x_124:
[----:B--2---:R-:W-:Y:S01]  /*04a0*/  IMAD R24, R25, 0x100, R24 ;  /* 0x0000010019187824 */ /* 0x004fe200078e0218 */
[----:B-1----:R-:W-:-:S04]  /*04b0*/  DADD R6, R8, R6 ;  /* 0x0000000008067229 */ /* 0x002fc80000000006 */
[----:B------:R-:W-:-:S13]  /*04c0*/  ISETP.GE.AND P0, PT, R24, UR4, PT ;  /* 0x0000000418007c0c */ /* 0x000fda000bf06270 */
[----:B------:R-:W-:Y:S05]  /*04d0*/  @!P0 BRA `(.L_x_128) ;  /* 0xfffffffc00148947 */ /* 0x000fea000383ffff */
[----:B------:R-:W-:Y:S05]  /*04e0*/  BSYNC.RECONVERGENT B1 ;  /* 0x0000000000017941 */ /* 0x000fea0003800200 */
.L_x_121:
[----:B------:R1:W-:Y:S02]  /*04f0*/  STS.64 [R27], R6 ;  /* 0x000000061b007388 */ /* 0x0003e40000000a00 */
.L_x_120:
[----:B------:R-:W-:Y:S05]  /*0500*/  BSYNC.RECONVERGENT B0 ;  /* 0x0000000000007941 */ /* 0x000fea0003800200 */
.L_x_119:
[----:B------:R-:W-:Y:S01]  /*0510*/  BAR.SYNC.DEFER_BLOCKING 0x0 ;  /* 0x0000000000007b1d */ /* 0x000fe20000010000 */
[C---:B------:R-:W-:Y:S02]  /*0520*/  ISETP.GT.U32.AND P0, PT, R26.reuse, 0x3f, PT ;  /* 0x0000003f1a00780c */ /* 0x040fe40003f04070 */
[----:B------:R-:W-:-:S11]  /*0530*/  ISETP.GT.U32.AND P1, PT, R26, 0x1f, PT ;  /* 0x0000001f1a00780c */ /* 0x000fd60003f24070 */
[----:B------:R-:W-:Y:S04]  /*0540*/  @!P0 LDS.64 R2, [R27+0x200] ;  /* 0x000200001b028984 */ /* 0x000fe80000000a00 */
[----:B------:R-:W2:Y:S02]  /*0550*/  @!P0 LDS.64 R4, [R27] ;  /* 0x000000001b048984 */ /* 0x000ea40000000a00 */
[----:B--2---:R-:W-:-:S07]  /*0560*/  @!P0 DADD R2, R2, R4 ;  /* 0x0000000002028229 */ /* 0x004fce0000000004 */
[----:B------:R2:W-:Y:S01]  /*0570*/  @!P0 STS.64 [R27], R2 ;  /* 0x000000021b008388 */ /* 0x0005e20000000a00 */
[----:B------:R-:W-:Y:S06]  /*0580*/  BAR.SYNC.DEFER_BLOCKING 0x0 ;  /* 0x0000000000007b1d */ /* 0x000fec0000010000 */
[----:B------:R-:W-:Y:S05]  /*0590*/  @P1 EXIT ;  /* 0x000000000000194d */ /* 0x000fea0003800000 */
[----:B--2---:R-:W-:Y:S01]  /*05a0*/  LDS.64 R2, [R27+0x100] ;  /* 0x000100001b027984 */ /* 0x004fe20000000a00 */
        /* <DEDUP_REMOVED lines=35> */
        .weak           $__internal_7_$__cuda_sm20_div_rn_f64_full
        .type           $__internal_7_$__cuda_sm20_div_rn_f64_full,@function
        .size           $__internal_7_$__cuda_sm20_div_rn_f64_full,(.L_x_177 - $__internal_7_$__cuda_sm20_div_rn_f64_full)
$__internal_7_$__cuda_sm20_div_rn_f64_full:
        /* <DEDUP_REMOVED lines=32> */
.L_x_129:
        /* <DEDUP_REMOVED lines=37> */
.L_x_131:
        /* <DEDUP_REMOVED lines=16> */
.L_x_134:
[----:B------:R-:W-:Y:S01]  /*0d30*/  LOP3.LUT R3, R13, 0x80000, RZ, 0xfc, !PT ;  /* 0x000800000d037812 */ /* 0x000fe200078efcff */
[----:B------:R-:W-:Y:S01]  /*0d40*/  IMAD.MOV.U32 R2, RZ, RZ, R12 ;  /* 0x000000ffff027224 */ /* 0x000fe200078e000c */
[----:B------:R-:W-:Y:S06]  /*0d50*/  BRA `(.L_x_132) ;  /* 0x0000000000087947 */ /* 0x000fec0003800000 */
.L_x_133:
[----:B------:R-:W-:Y:S01]  /*0d60*/  LOP3.LUT R3, R15, 0x80000, RZ, 0xfc, !PT ;  /* 0x000800000f037812 */ /* 0x000fe200078efcff */
[----:B------:R-:W-:-:S07]  /*0d70*/  IMAD.MOV.U32 R2, RZ, RZ, R14 ;  /* 0x000000ffff027224 */ /* 0x000fce00078e000e */
.L_x_132:
[----:B------:R-:W-:Y:S05]  /*0d80*/  BSYNC.RECONVERGENT B4 ;  /* 0x0000000000047941 */ /* 0x000fea0003800200 */
.L_x_130:
[----:B------:R-:W-:-:S04]  /*0d90*/  IMAD.MOV.U32 R29, RZ, RZ, 0x0 ;  /* 0x00000000ff1d7424 */ /* 0x000fc800078e00ff */
[----:B------:R-:W-:Y:S05]  /*0da0*/  RET.REL.NODEC R28 `(_Z13pi_par_unrollILj128EEvidPd) ;  /* 0xfffffff01c947950 */ /* 0x000fea0003c3ffff */
.L_x_135:
        /* <DEDUP_REMOVED lines=13> */
.L_x_177:


//--------------------- .text._Z13pi_par_unrollILj256EEvidPd --------------------------
	.section	.text._Z13pi_par_unrollILj256EEvidPd,"ax",@progbits
	.align	128
        .global         _Z13pi_par_unrollILj256EEvidPd
        .type           _Z13pi_par_unrollILj256EEvidPd,@function
        .size           _Z13pi_par_unrollILj256EEvidPd,(.L_x_178 - _Z13pi_par_unrollILj256EEvidPd)
        .other          _Z13pi_par_unrollILj256EEvidPd,@"STO_CUDA_ENTRY STV_DEFAULT"
_Z13pi_par_unrollILj256EEvidPd:
.text._Z13pi_par_unrollILj256EEvidPd:
        /* <DEDUP_REMOVED lines=19> */
.L_x_145:
        /* <DEDUP_REMOVED lines=22> */
[----:B012---:R-:W-:Y:S05]  /*0290*/  CALL.REL.NOINC `($__internal_8_$__cuda_sm20_div_rn_f64_full) ;  /* 0x0000000400687944 */ /* 0x007fea0003c00000 */
[----:B------:R-:W-:Y:S02]  /*02a0*/  IMAD.MOV.U32 R8, RZ, RZ, R2 ;  /* 0x000000ffff087224 */ /* 0x000fe400078e0002 */
[----:B------:R-:W-:-:S07]  /*02b0*/  IMAD.MOV.U32 R9, RZ, RZ, R3 ;  /* 0x000000ffff097224 */ /* 0x000fce00078e0003 */
.L_x_140:
[----:B------:R-:W-:Y:S05]  /*02c0*/  BSYNC.RECONVERGENT B2 ;  /* 0x0000000000027941 */ /* 0x000fea0003800200 */
.L_x_139:
        /* <DEDUP_REMOVED lines=25> */
[----:B012---:R-:W-:Y:S05]  /*0460*/  CALL.REL.NOINC `($__internal_8_$__cuda_sm20_div_rn_f64_full) ;  /* 0x0000000000f47944 */ /* 0x007fea0003c00000 */
.L_x_144:
[----:B------:R-:W-:Y:S05]  /*0470*/  BSYNC.RECONVERGENT B3 ;  /* 0x0000000000037941 */ /* 0x000fea0003800200 */
.L_x_143:
[----:B------:R-:W-:-:S11]  /*0480*/  DADD R8, R8, R2 ;  /* 0x0000000008087229 */ /* 0x000fd60000000002 */
.L_x_142:
[----:B------:R-:W-:Y:S05]  /*0490*/  BSYNC.RECONVERGENT B2 ;  /* 0x0000000000027941 */ /* 0x000fea0003800200 */
.L_x_141:
[----:B--2---:R-:W-:Y:S01]  /*04a0*/  IMAD R24, R25, 0x200, R24 ;  /* 0x0000020019187824 */ /* 0x004fe200078e0218 */
[----:B-1----:R-:W-:-:S04]  /*04b0*/  DADD R6, R8, R6 ;  /* 0x0000000008067229 */ /* 0x002fc80000000006 */
[----:B------:R-:W-:-:S13]  /*04c0*/  ISETP.GE.AND P0, PT, R24, UR4, PT ;  /* 0x0000000418007c0c */ /* 0x000fda000bf06270 */
[----:B------:R-:W-:Y:S05]  /*04d0*/  @!P0 BRA `(.L_x_145) ;  /* 0xfffffffc00148947 */ /* 0x000fea000383ffff */
[----:B------:R-:W-:Y:S05]  /*04e0*/  BSYNC.RECONVERGENT B1 ;  /* 0x0000000000017941 */ /* 0x000fea0003800200 */
.L_x_138:
[----:B------:R1:W-:Y:S02]  /*04f0*/  STS.64 [R27], R6 ;  /* 0x000000061b007388 */ /* 0x0003e40000000a00 */
.L_x_137:
[----:B------:R-:W-:Y:S05]  /*0500*/  BSYNC.RECONVERGENT B0 ;  /* 0x0000000000007941 */ /* 0x000fea0003800200 */
.L_x_136:
[----:B------:R-:W-:Y:S01]  /*0510*/  BAR.SYNC.DEFER_BLOCKING 0x0 ;  /* 0x0000000000007b1d */ /* 0x000fe20000010000 */
[C---:B------:R-:W-:Y:S02]  /*0520*/  ISETP.GT.U32.AND P1, PT, R26.reuse, 0x7f, PT ;  /* 0x0000007f1a00780c */ /* 0x040fe40003f24070 */
[----:B------:R-:W-:-:S11]  /*0530*/  ISETP.GT.U32.AND P0, PT, R26, 0x3f, PT ;  /* 0x0000003f1a00780c */ /* 0x000fd60003f04070 */
[----:B------:R-:W-:Y:S04]  /*0540*/  @!P1 LDS.64 R2, [R27+0x400] ;  /* 0x000400001b029984 */ /* 0x000fe80000000a00 */
[----:B------:R-:W2:Y:S02]  /*0550*/  @!P1 LDS.64 R4, [R27] ;  /* 0x000000001b049984 */ /* 0x000ea40000000a00 */
[----:B--2---:R-:W-:-:S07]  /*0560*/  @!P1 DADD R2, R2, R4 ;  /* 0x0000000002029229 */ /* 0x004fce0000000004 */
[----:B------:R-:W-:Y:S01]  /*0570*/  @!P1 STS.64 [R27], R2 ;  /* 0x000000021b009388 */ /* 0x000fe20000000a00 */
[----:B------:R-:W-:Y:S01]  /*0580*/  BAR.SYNC.DEFER_BLOCKING 0x0 ;  /* 0x0000000000007b1d */ /* 0x000fe20000010000 */
[----:B------:R-:W-:-:S05]  /*0590*/  ISETP.GT.U32.AND P1, PT, R26, 0x1f, PT ;  /* 0x0000001f1a00780c */ /* 0x000fca0003f24070 */
[----:B------:R-:W-:Y:S04]  /*05a0*/  @!P0 LDS.64 R4, [R27+0x200] ;  /* 0x000200001b048984 */ /* 0x000fe80000000a00 */
[----:B-1----:R-:W1:Y:S02]  /*05b0*/  @!P0 LDS.64 R6, [R27] ;  /* 0x000000001b068984 */ /* 0x002e640000000a00 */
[----:B-1----:R-:W-:-:S07]  /*05c0*/  @!P0 DADD R4, R4, R6 ;  /* 0x0000000004048229 */ /* 0x002fce0000000006 */
[----:B------:R1:W-:Y:S01]  /*05d0*/  @!P0 STS.64 [R27], R4 ;  /* 0x000000041b008388 */ /* 0x0003e20000000a00 */
[----:B------:R-:W-:Y:S06]  /*05e0*/  BAR.SYNC.DEFER_BLOCKING 0x0 ;  /* 0x0000000000007b1d */ /* 0x000fec0000010000 */
[----:B------:R-:W-:Y:S05]  /*05f0*/  @P1 EXIT ;  /* 0x000000000000194d */ /* 0x000fea0003800000 */
[----:B------:R-:W-:Y:S01]  /*0600*/  LDS.64 R2, [R27+0x100] ;  /* 0x000100001b027984 */ /* 0x000fe20000000a00 */
[----:B------:R-:W-:-:S03]  /*0610*/  ISETP.NE.AND P0, PT, R26, RZ, PT ;  /* 0x000000ff1a00720c */ /* 0x000fc60003f05270 */
        /* <DEDUP_REMOVED lines=34> */
        .weak           $__internal_8_$__cuda_sm20_div_rn_f64_full
        .type           $__internal_8_$__cuda_sm20_div_rn_f64_full,@function
        .size           $__internal_8_$__cuda_sm20_div_rn_f64_full,(.L_x_178 - $__internal_8_$__cuda_sm20_div_rn_f64_full)
$__internal_8_$__cuda_sm20_div_rn_f64_full:
        /* <DEDUP_REMOVED lines=32> */
.L_x_146:
        /* <DEDUP_REMOVED lines=37> */
.L_x_148:
        /* <DEDUP_REMOVED lines=16> */
.L_x_151:
[----:B------:R-:W-:Y:S01]  /*0d90*/  LOP3.LUT R3, R13, 0x80000, RZ, 0xfc, !PT ;  /* 0x000800000d037812 */ /* 0x000fe200078efcff */
[----:B------:R-:W-:Y:S01]  /*0da0*/  IMAD.MOV.U32 R2, RZ, RZ, R12 ;  /* 0x000000ffff027224 */ /* 0x000fe200078e000c */
[----:B------:R-:W-:Y:S06]  /*0db0*/  BRA `(.L_x_149) ;  /* 0x0000000000087947 */ /* 0x000fec0003800000 */
.L_x_150:
[----:B------:R-:W-:Y:S01]  /*0dc0*/  LOP3.LUT R3, R15, 0x80000, RZ, 0xfc, !PT ;  /* 0x000800000f037812 */ /* 0x000fe200078efcff */
[----:B------:R-:W-:-:S07]  /*0dd0*/  IMAD.MOV.U32 R2, RZ, RZ, R14 ;  /* 0x000000ffff027224 */ /* 0x000fce00078e000e */
.L_x_149:
[----:B------:R-:W-:Y:S05]  /*0de0*/  BSYNC.RECONVERGENT B4 ;  /* 0x0000000000047941 */ /* 0x000fea0003800200 */
.L_x_147:
[----:B------:R-:W-:-:S04]  /*0df0*/  IMAD.MOV.U32 R29, RZ, RZ, 0x0 ;  /* 0x00000000ff1d7424 */ /* 0x000fc800078e00ff */
[----:B------:R-:W-:Y:S05]  /*0e00*/  RET.REL.NODEC R28 `(_Z13pi_par_unrollILj256EEvidPd) ;  /* 0xfffffff01c7c7950 */ /* 0x000fea0003c3ffff */
.L_x_152:
        /* <DEDUP_REMOVED lines=15> */
.L_x_178:


//--------------------- .text._Z13pi_par_unrollILj512EEvidPd --------------------------
	.section	.text._Z13pi_par_unrollILj512EEvidPd,"ax",@progbits
	.align	128
        .global         _Z13pi_par_unrollILj512EEvidPd
        .type           _Z13pi_par_unrollILj512EEvidPd,@function
        .size           _Z13pi_par_unrollILj512EEvidPd,(.L_x_179 - _Z13pi_par_unrollILj512EEvidPd)
        .other          _Z13pi_par_unrollILj512EEvidPd,@"STO_CUDA_ENTRY STV_DEFAULT"
_Z13pi_par_unrollILj512EEvidPd:
.text._Z13pi_par_unrollILj512EEvidPd:
[----:B------:R-:W-:Y:S01]  /*0000*/  LDC R1, c[0x0][0x37c] ;  /* 0x0000df00ff017b82 */ /* 0x000fe20000000800 */
[----:B------:R-:W0:Y:S07]  /*0010*/  S2R R26, SR_TID.X ;  /* 0x00000000001a7919 */ /* 0x000e2e0000002100 */
[----:B------:R-:W1:Y:S01]  /*0020*/  S2UR UR5, SR_CgaCtaId ;  /* 0x00000000000579c3 */ /* 0x000e620000008800 */
[----:B------:R-:W-:Y:S01]  /*0030*/  UMOV UR4, 0x400 ;  /* 0x0000040000047882 */ /* 0x000fe20000000000 */
[----:B------:R-:W2:Y:S01]  /*0040*/  LDCU UR8, c[0x0][0x380] ;  /* 0x00007000ff0877ac */ /* 0x000ea20008000800 */
[----:B------:R-:W-:Y:S05]  /*0050*/  BSSY.RECONVERGENT B0, `(.L_x_153) ;  /* 0x000004c000007945 */ /* 0x000fea0003800200 */
[----:B------:R-:W3:Y:S01]  /*0060*/  S2UR UR6, SR_CTAID.X ;  /* 0x00000000000679c3 */ /* 0x000ee20000002500 */
[----:B-1----:R-:W-:Y:S01]  /*0070*/  ULEA UR4, UR5, UR4, 0x18 ;  /* 0x0000000405047291 */ /* 0x002fe2000f8ec0ff */
[----:B------:R-:W1:Y:S05]  /*0080*/  LDCU UR5, c[0x0][0x380] ;  /* 0x00007000ff0577ac */ /* 0x000e6a0008000800 */
[C---:B0-----:R-:W-:Y:S01]  /*0090*/  LEA R27, R26.reuse, UR4, 0x3 ;  /* 0x000000041a1b7c11 */ /* 0x041fe2000f8e18ff */
[----:B---3--:R-:W-:Y:S01]  /*00a0*/  USHF.L.U32 UR4, UR6, 0xa, URZ ;  /* 0x0000000a06047899 */ /* 0x008fe200080006ff */
[----:B------:R-:W0:Y:S03]  /*00b0*/  LDCU.64 UR6, c[0x0][0x388] ;  /* 0x00007100ff0677ac */ /* 0x000e260008000a00 */
[----:B------:R3:W-:Y:S02]  /*00c0*/  STS.64 [R27], RZ ;  /* 0x000000ff1b007388 */ /* 0x0007e40000000a00 */
[----:B------:R-:W-:Y:S01]  /*00d0*/  LOP3.LUT R24, R26, UR4, RZ, 0xfc, !PT ;  /* 0x000000041a187c12 */ /* 0x000fe2000f8efcff */
[----:B------:R-:W-:Y:S03]  /*00e0*/  BAR.SYNC.DEFER_BLOCKING 0x0 ;  /* 0x0000000000007b1d */ /* 0x000fe60000010000 */
[----:B-1----:R-:W-:-:S13]  /*00f0*/  ISETP.GE.AND P0, PT, R24, UR5, PT ;  /* 0x0000000518007c0c */ /* 0x002fda000bf06270 */
[----:B0-23--:R-:W-:Y:S05]  /*0100*/  @P0 BRA `(.L_x_154) ;  /* 0x0000000400000947 */ /* 0x00dfea0003800000 */
[----:B------:R0:W1:Y:S01]  /*0110*/  LDS.64 R6, [R27] ;  /* 0x000000001b067984 */ /* 0x0000620000000a00 */
[----:B------:R-:W2:Y:S01]  /*0120*/  LDC R25, c[0x0][0x370] ;  /* 0x0000dc00ff197b82 */ /* 0x000ea20000000800 */
[----:B------:R-:W-:Y:S01]  /*0130*/  BSSY.RECONVERGENT B1, `(.L_x_155) ;  /* 0x000003c000017945 */ /* 0x000fe20003800200 */
.L_x_162:
        /* <DEDUP_REMOVED lines=22> */
[----:B012---:R-:W-:Y:S05]  /*02a0*/  CALL.REL.NOINC `($__internal_9_$__cuda_sm20_div_rn_f64_full) ;  /* 0x0000000400807944 */ /* 0x007fea0003c00000 */
[----:B------:R-:W-:Y:S02]  /*02b0*/  IMAD.MOV.U32 R8, RZ, RZ, R2 ;  /* 0x000000ffff087224 */ /* 0x000fe400078e0002 */
[----:B------:R-:W-:-:S07]  /*02c0*/  IMAD.MOV.U32 R9, RZ, RZ, R3 ;  /* 0x000000ffff097224 */ /* 0x000fce00078e0003 */
.L_x_157:
[----:B------:R-:W-:Y:S05]  /*02d0*/  BSYNC.RECONVERGENT B2 ;  /* 0x0000000000027941 */ /* 0x000fea0003800200 */
.L_x_156:
        /* <DEDUP_REMOVED lines=25> */
[----:B012---:R-:W-:Y:S05]  /*0470*/  CALL.REL.NOINC `($__internal_9_$__cuda_sm20_div_rn_f64_full) ;  /* 0x00000004000c7944 */ /* 0x007fea0003c00000 */
.L_x_161:
[----:B------:R-:W-:Y:S05]  /*0480*/  BSYNC.RECONVERGENT B3 ;  /* 0x0000000000037941 */ /* 0x000fea0003800200 */
.L_x_160:
[----:B------:R-:W-:-:S11]  /*0490*/  DADD R8, R8, R2 ;  /* 0x0000000008087229 */ /* 0x000fd60000000002 */
.L_x_159:
[----:B------:R-:W-:Y:S05]  /*04a0*/  BSYNC.RECONVERGENT B2 ;  /* 0x0000000000027941 */ /* 0x000fea0003800200 */
.L_x_158:
[----:B--2---:R-:W-:Y:S01]  /*04b0*/  IMAD R24, R25, 0x400, R24 ;  /* 0x0000040019187824 */ /* 0x004fe200078e0218 */
[----:B-1----:R-:W-:-:S04]  /*04c0*/  DADD R6, R8, R6 ;  /* 0x0000000008067229 */ /* 0x002fc80000000006 */
[----:B------:R-:W-:-:S13]  /*04d0*/  ISETP.GE.AND P0, PT, R24, UR8, PT ;  /* 0x0000000818007c0c */ /* 0x000fda000bf06270 */
[----:B------:R-:W-:Y:S05]  /*04e0*/  @!P0 BRA `(.L_x_162) ;  /* 0xfffffffc00148947 */ /* 0x000fea000383ffff */
[----:B------:R-:W-:Y:S05]  /*04f0*/  BSYNC.RECONVERGENT B1 ;  /* 0x0000000000017941 */ /* 0x000fea0003800200 */
.L_x_155:
[----:B------:R1:W-:Y:S02]  /*0500*/  STS.64 [R27], R6 ;  /* 0x000000061b007388 */ /* 0x0003e40000000a00 */
.L_x_154:
[----:B------:R-:W-:Y:S05]  /*0510*/  BSYNC.RECONVERGENT B0 ;  /* 0x0000000000007941 */ /* 0x000fea0003800200 */
.L_x_153:
        /* <DEDUP_REMOVED lines=12> */
[----:B------:R-:W-:Y:S01]  /*05e0*/  @!P0 STS.64 [R27], R4 ;  /* 0x000000041b008388 */ /* 0x000fe20000000a00 */
[----:B------:R-:W-:Y:S01]  /*05f0*/  BAR.SYNC.DEFER_BLOCKING 0x0 ;  /* 0x0000000000007b1d */ /* 0x000fe20000010000 */
[----:B------:R-:W-:-:S05]  /*0600*/  ISETP.GT.U32.AND P0, PT, R26, 0x1f, PT ;  /* 0x0000001f1a00780c */ /* 0x000fca0003f04070 */
[----:B------:R-:W-:Y:S04]  /*0610*/  @!P1 LDS.64 R6, [R27+0x200] ;  /* 0x000200001b069984 */ /* 0x000fe80000000a00 */
[----:B------:R-:W1:Y:S02]  /*0620*/  @!P1 LDS.64 R8, [R27] ;  /* 0x000000001b089984 */ /* 0x000e640000000a00 */
[----:B-1----:R-:W-:-:S07]  /*0630*/  @!P1 DADD R6, R6, R8 ;  /* 0x0000000006069229 */ /* 0x002fce0000000008 */
[----:B------:R1:W-:Y:S01]  /*0640*/  @!P1 STS.64 [R27], R6 ;  /* 0x000000061b009388 */ /* 0x0003e20000000a00 */
[----:B------:R-:W-:Y:S06]  /*0650*/  BAR.SYNC.DEFER_BLOCKING 0x0 ;  /* 0x0000000000007b1d */ /* 0x000fec0000010000 */
        /* <DEDUP_REMOVED lines=37> */
        .weak           $__internal_9_$__cuda_sm20_div_rn_f64_full
        .type           $__internal_9_$__cuda_sm20_div_rn_f64_full,@function
        .size           $__internal_9_$__cuda_sm20_div_rn_f64_full,(.L_x_179 - $__internal_9_$__cuda_sm20_div_rn_f64_full)
$__internal_9_$__cuda_sm20_div_rn_f64_full:
        /* <DEDUP_REMOVED lines=32> */
.L_x_163:
        /* <DEDUP_REMOVED lines=37> */
.L_x_165:
        /* <DEDUP_REMOVED lines=16> */
.L_x_168:
[----:B------:R-:W-:Y:S01]  /*0e00*/  LOP3.LUT R3, R13, 0x80000, RZ, 0xfc, !PT ;  /* 0x000800000d037812 */ /* 0x000fe200078efcff */
[----:B------:R-:W-:Y:S01]  /*0e10*/  IMAD.MOV.U32 R2, RZ, RZ, R12 ;  /* 0x000000ffff027224 */ /* 0x000fe200078e000c */
[----:B------:R-:W-:Y:S06]  /*0e20*/  BRA `(.L_x_166) ;  /* 0x0000000000087947 */ /* 0x000fec0003800000 */
.L_x_167:
[----:B------:R-:W-:Y:S01]  /*0e30*/  LOP3.LUT R3, R15, 0x80000, RZ, 0xfc, !PT ;  /* 0x000800000f037812 */ /* 0x000fe200078efcff */
[----:B------:R-:W-:-:S07]  /*0e40*/  IMAD.MOV.U32 R2, RZ, RZ, R14 ;  /* 0x000000ffff027224 */ /* 0x000fce00078e000e */
.L_x_166:
[----:B------:R-:W-:Y:S05]  /*0e50*/  BSYNC.RECONVERGENT B4 ;  /* 0x0000000000047941 */ /* 0x000fea0003800200 */
.L_x_164:
[----:B------:R-:W-:-:S04]  /*0e60*/  IMAD.MOV.U32 R29, RZ, RZ, 0x0 ;  /* 0x00000000ff1d7424 */ /* 0x000fc800078e00ff */
[----:B------:R-:W-:Y:S05]  /*0e70*/  RET.REL.NODEC R28 `(_Z13pi_par_unrollILj512EEvidPd) ;  /* 0xfffffff01c607950 */ /* 0x000fea0003c3ffff */
.L_x_169:
        /* <DEDUP_REMOVED lines=16> */
.L_x_179:


//--------------------- .nv.shared._Z13pi_par_unrollILj1EEvidPd --------------------------
	.section	.nv.shared._Z13pi_par_unrollILj1EEvidPd,"aw",@nobits
	.sectionflags	@""
	.align	16
	.zero		1024


//--------------------- .nv.shared.reserved.0     --------------------------
	.section	.nv.shared.reserved.0,"aw",@nobits
	.weak		__nv_reservedSMEM_offset_0_alias
	.size		__nv_reservedSMEM_offset_0_alias, 0, 64
	.other		__nv_reservedSMEM_offset_0_alias,@"STO_CUDA_RESERVED_SHARED STV_DEFAULT"
__nv_reservedSMEM_offset_0_alias:
	.zero		0
	.zero		64


//--------------------- .nv.shared._Z13pi_par_unrollILj2EEvidPd --------------------------
	.section	.nv.shared._Z13pi_par_unrollILj2EEvidPd,"aw",@nobits
	.sectionflags	@""
	.align	16
	.zero		1024


//--------------------- .nv.shared._Z13pi_par_unrollILj4EEvidPd --------------------------
	.section	.nv.shared._Z13pi_par_unrollILj4EEvidPd,"aw",@nobits
	.sectionflags	@""
	.align	16
	.zero		1024


//--------------------- .nv.shared._Z13pi_par_unrollILj8EEvidPd --------------------------
	.section	.nv.shared._Z13pi_par_unrollILj8EEvidPd,"aw",@nobits
	.sectionflags	@""
	.align	16
	.zero		1024


//--------------------- .nv.shared._Z13pi_par_unrollILj16EEvidPd --------------------------
	.section	.nv.shared._Z13pi_par_unrollILj16EEvidPd,"aw",@nobits
	.sectionflags	@""
	.align	16
	.zero		1024


//--------------------- .nv.shared._Z13pi_par_unrollILj32EEvidPd --------------------------
	.section	.nv.shared._Z13pi_par_unrollILj32EEvidPd,"aw",@nobits
	.sectionflags	@""
	.align	16
	.zero		1024


//--------------------- .nv.shared._Z13pi_par_unrollILj64EEvidPd --------------------------
	.section	.nv.shared._Z13pi_par_unrollILj64EEvidPd,"aw",@nobits
	.sectionflags	@""
	.align	16
	.zero		1024


//--------------------- .nv.shared._Z13pi_par_unrollILj128EEvidPd --------------------------
	.section	.nv.shared._Z13pi_par_unrollILj128EEvidPd,"aw",@nobits
	.sectionflags	@""
	.align	16
	.zero		1024


//--------------------- .nv.shared._Z13pi_par_unrollILj256EEvidPd --------------------------
	.section	.nv.shared._Z13pi_par_unrollILj256EEvidPd,"aw",@nobits
	.sectionflags	@""
	.align	16
	.zero		1024


//--------------------- .nv.shared._Z13pi_par_unrollILj512EEvidPd --------------------------
	.section	.nv.shared._Z13pi_par_unrollILj512EEvidPd,"aw",@nobits
	.sectionflags	@""
	.align	16
	.zero		1024


//--------------------- .nv.constant0._Z13pi_par_unrollILj1EEvidPd --------------------------
	.section	.nv.constant0._Z13pi_par_unrollILj1EEvidPd,"a",@progbits
	.sectionflags	@""
	.align	4
.nv.constant0._Z13pi_par_unrollILj1EEvidPd:
	.zero		920


//--------------------- .nv.constant0._Z13pi_par_unrollILj2EEvidPd --------------------------
	.section	.nv.constant0._Z13pi_par_unrollILj2EEvidPd,"a",@progbits
	.sectionflags	@""
	.align	4
.nv.constant0._Z13pi_par_unrollILj2EEvidPd:
	.zero		920


//--------------------- .nv.constant0._Z13pi_par_unrollILj4EEvidPd --------------------------
	.section	.nv.constant0._Z13pi_par_unrollILj4EEvidPd,"a",@progbits
	.sectionflags	@""
	.align	4
.nv.constant0._Z13pi_par_unrollILj4EEvidPd:
	.zero		920


//--------------------- .nv.constant0._Z13pi_par_unrollILj8EEvidPd --------------------------
	.section	.nv.constant0._Z13pi_par_unrollILj8EEvidPd,"a",@progbits
	.sectionflags	@""
	.align	4
.nv.constant0._Z13pi_par_unrollILj8EEvidPd:
	.zero		920


//--------------------- .nv.constant0._Z13pi_par_unrollILj16EEvidPd --------------------------
	.section	.nv.constant0._Z13pi_par_unrollILj16EEvidPd,"a",@progbits
	.sectionflags	@""
	.align	4
.nv.constant0._Z13pi_par_unrollILj16EEvidPd:
	.zero		920


//--------------------- .nv.constant0._Z13pi_par_unrollILj32EEvidPd --------------------------
	.section	.nv.constant0._Z13pi_par_unrollILj32EEvidPd,"a",@progbits
	.sectionflags	@""
	.align	4
.nv.constant0._Z13pi_par_unrollILj32EEvidPd:
	.zero		920


//--------------------- .nv.constant0._Z13pi_par_unrollILj64EEvidPd --------------------------
	.section	.nv.constant0._Z13pi_par_unrollILj64EEvidPd,"a",@progbits
	.sectionflags	@""
	.align	4
.nv.constant0._Z13pi_par_unrollILj64EEvidPd:
	.zero		920


//--------------------- .nv.constant0._Z13pi_par_unrollILj128EEvidPd --------------------------
	.section	.nv.constant0._Z13pi_par_unrollILj128EEvidPd,"a",@progbits
	.sectionflags	@""
	.align	4
.nv.constant0._Z13pi_par_unrollILj128EEvidPd:
	.zero		920


//--------------------- .nv.constant0._Z13pi_par_unrollILj256EEvidPd --------------------------
	.section	.nv.constant0._Z13pi_par_unrollILj256EEvidPd,"a",@progbits
	.sectionflags	@""
	.align	4
.nv.constant0._Z13pi_par_unrollILj256EEvidPd:
	.zero		920


//--------------------- .nv.constant0._Z13pi_par_unrollILj512EEvidPd --------------------------
	.section	.nv.constant0._Z13pi_par_unrollILj512EEvidPd,"a",@progbits
	.sectionflags	@""
	.align	4
.nv.constant0._Z13pi_par_unrollILj512EEvidPd:
	.zero		920


//--------------------- SYMBOLS --------------------------

	.type		.nv.reservedSmem.offset0,@object
	.size		.nv.reservedSmem.offset0,0x4
	.type		.nv.reservedSmem.cap,@object
	.size		.nv.reservedSmem.cap,0x4
